	.target	sm_100a

	.elftype	@"ET_EXEC"


//--------------------- .note.nv.tkinfo           --------------------------
	.section	.note.nv.tkinfo,"",@"SHT_NOTE"
	.sectionflags	@"SHF_NOTE_NV_TKINFO"
	.tkinfo
        /*0018*/ 	.word	0x00000002
        /*0030*/ 	.string	""
        /*0030*/ 	.string	"ptxas"
        /*0030*/ 	.string	"Cuda compilation tools, release 13.0, V13.0.88"
        /*0030*/ 	.string	"Build cuda_13.0.r13.0/compiler.36424714_0"
        /*0030*/ 	.string	"-arch sm_100a -m 64 "



//--------------------- .note.nv.cuinfo           --------------------------
	.section	.note.nv.cuinfo,"",@"SHT_NOTE"
	.sectionflags	@"SHF_NOTE_NV_CUINFO"
        /*0018*/ 	.short	0x0002
        /*001a*/ 	.short	0x0064
        /*001c*/ 	.short	0x0082
	.zero		2


//--------------------- .nv.info                  --------------------------
	.section	.nv.info,"",@"SHT_CUDA_INFO"
	.align	4


	//----- nvinfo : EIATTR_REGCOUNT
	.align		4
        /*0000*/ 	.byte	0x04, 0x2f
        /*0002*/ 	.short	(.L_19 - .L_18)
	.align		4
.L_18:
        /*0004*/ 	.word	index@(_ZN7cutlass13device_kernelINS_4gemm6kernel13GemmUniversalIN4cute5tupleIJiiiiEEENS1_10collective13CollectiveMmaINS1_35MainloopSm100TmaUmmaWarpSpecializedILi8ELi2ELi4ENS5_IJNS4_1CILi4EEESB_NSA_ILi1EEEEEEEENS5_IJNSA_ILi64EEENSA_ILi128EEESF_EEENS_6half_tENS5_IJlSC_lEEESI_SJ_NS4_8TiledMMAINS4_8MMA_AtomIJNS4_20SM100_MMA_F16BF16_SSISI_SI_fLi64ELi128ELNS4_4UMMA5MajorE0ELSO_0ELNSN_7ScaleInE0ELSP_0EEEEEENS4_6LayoutINS5_IJSC_SC_SC_EEENS5_IJNSA_ILi0EEESU_SU_EEEEENS5_IJNS4_10UnderscoreESX_SX_EEEEENS4_23SM90_TMA_LOAD_MULTICASTENS4_14ComposedLayoutINS4_7SwizzleILi3ELi4ELi3EEENS4_18smem_ptr_flag_bitsILi16EEENSS_INS5_IJNSA_ILi8EEESF_EEENS5_IJSF_SC_EEEEEEEvNS4_8identityES10_S1A_vS1B_EENS_8epilogue10collective18CollectiveEpilogueINS1D_23Sm100TmaWarpSpecializedILi4ELi2ELi16ELb1ELb0EEEJSH_NS5_IJNSS_ISF_SC_EENSS_INSA_ILi32EEESC_EEEEESI_SJ_SI_SJ_NS1D_6fusion15FusionCallbacksIS1H_NS1M_17LinearCombinationISI_fSI_fLNS_15FloatRoundStyleE2EEESH_S1L_JEEENS4_5SM1004TMEM4LOAD26SM100_TMEM_LOAD_16dp256b4xENS4_13SM90_TMA_LOADENS11_INS12_ILi2ELi4ELi3EEES15_NSS_INS5_IJS16_S1J_EEENS5_IJS1J_SC_EEEEEEENS4_17SM75_U32x4_LDSM_NENS4_14SM90_TMA_STOREES21_NS4_17SM90_U32x4_STSM_NENS4_39AutoVectorizingCopyWithAssumedAlignmentILi128EEEEEEvvEEEEvNT_6ParamsE)
        /*0008*/ 	.word	0x00000047


	//----- nvinfo : EIATTR_FRAME_SIZE
	.align		4
.L_19:
        /*000c*/ 	.byte	0x04, 0x11
        /*000e*/ 	.short	(.L_21 - .L_20)
	.align		4
.L_20:
        /*0010*/ 	.word	index@($__internal_2_$__cuda_sm10x_tcgen05_guardrail_trap_unallocated_columns_being_dealloced)
        /*0014*/ 	.word	0x00000000


	//----- nvinfo : EIATTR_FRAME_SIZE
	.align		4
.L_21:
        /*0018*/ 	.byte	0x04, 0x11
        /*001a*/ 	.short	(.L_23 - .L_22)
	.align		4
.L_22:
        /*001c*/ 	.word	index@($__internal_1_$__cuda_sm10x_tcgen05_guardrail_trap_phase_invalid_during_alloc)
        /*0020*/ 	.word	0x00000000


	//----- nvinfo : EIATTR_FRAME_SIZE
	.align		4
.L_23:
        /*0024*/ 	.byte	0x04, 0x11
        /*0026*/ 	.short	(.L_25 - .L_24)
	.align		4
.L_24:
        /*0028*/ 	.word	index@($__internal_0_$__cuda_sm10x_tcgen05_guardrail_trap_col_being_dealloced_not_returned_by_alloc)
        /*002c*/ 	.word	0x00000000


	//----- nvinfo : EIATTR_FRAME_SIZE
	.align		4
.L_25:
        /*0030*/ 	.byte	0x04, 0x11
        /*0032*/ 	.short	(.L_27 - .L_26)
	.align		4
.L_26:
        /*0034*/ 	.word	index@(_ZN7cutlass13device_kernelINS_4gemm6kernel13GemmUniversalIN4cute5tupleIJiiiiEEENS1_10collective13CollectiveMmaINS1_35MainloopSm100TmaUmmaWarpSpecializedILi8ELi2ELi4ENS5_IJNS4_1CILi4EEESB_NSA_ILi1EEEEEEEENS5_IJNSA_ILi64EEENSA_ILi128EEESF_EEENS_6half_tENS5_IJlSC_lEEESI_SJ_NS4_8TiledMMAINS4_8MMA_AtomIJNS4_20SM100_MMA_F16BF16_SSISI_SI_fLi64ELi128ELNS4_4UMMA5MajorE0ELSO_0ELNSN_7ScaleInE0ELSP_0EEEEEENS4_6LayoutINS5_IJSC_SC_SC_EEENS5_IJNSA_ILi0EEESU_SU_EEEEENS5_IJNS4_10UnderscoreESX_SX_EEEEENS4_23SM90_TMA_LOAD_MULTICASTENS4_14ComposedLayoutINS4_7SwizzleILi3ELi4ELi3EEENS4_18smem_ptr_flag_bitsILi16EEENSS_INS5_IJNSA_ILi8EEESF_EEENS5_IJSF_SC_EEEEEEEvNS4_8identityES10_S1A_vS1B_EENS_8epilogue10collective18CollectiveEpilogueINS1D_23Sm100TmaWarpSpecializedILi4ELi2ELi16ELb1ELb0EEEJSH_NS5_IJNSS_ISF_SC_EENSS_INSA_ILi32EEESC_EEEEESI_SJ_SI_SJ_NS1D_6fusion15FusionCallbacksIS1H_NS1M_17LinearCombinationISI_fSI_fLNS_15FloatRoundStyleE2EEESH_S1L_JEEENS4_5SM1004TMEM4LOAD26SM100_TMEM_LOAD_16dp256b4xENS4_13SM90_TMA_LOADENS11_INS12_ILi2ELi4ELi3EEES15_NSS_INS5_IJS16_S1J_EEENS5_IJS1J_SC_EEEEEEENS4_17SM75_U32x4_LDSM_NENS4_14SM90_TMA_STOREES21_NS4_17SM90_U32x4_STSM_NENS4_39AutoVectorizingCopyWithAssumedAlignmentILi128EEEEEEvvEEEEvNT_6ParamsE)
        /*0038*/ 	.word	0x00000000


	//----- nvinfo : EIATTR_MIN_STACK_SIZE
	.align		4
.L_27:
        /*003c*/ 	.byte	0x04, 0x12
        /*003e*/ 	.short	(.L_29 - .L_28)
	.align		4
.L_28:
        /*0040*/ 	.word	index@(_ZN7cutlass13device_kernelINS_4gemm6kernel13GemmUniversalIN4cute5tupleIJiiiiEEENS1_10collective13CollectiveMmaINS1_35MainloopSm100TmaUmmaWarpSpecializedILi8ELi2ELi4ENS5_IJNS4_1CILi4EEESB_NSA_ILi1EEEEEEEENS5_IJNSA_ILi64EEENSA_ILi128EEESF_EEENS_6half_tENS5_IJlSC_lEEESI_SJ_NS4_8TiledMMAINS4_8MMA_AtomIJNS4_20SM100_MMA_F16BF16_SSISI_SI_fLi64ELi128ELNS4_4UMMA5MajorE0ELSO_0ELNSN_7ScaleInE0ELSP_0EEEEEENS4_6LayoutINS5_IJSC_SC_SC_EEENS5_IJNSA_ILi0EEESU_SU_EEEEENS5_IJNS4_10UnderscoreESX_SX_EEEEENS4_23SM90_TMA_LOAD_MULTICASTENS4_14ComposedLayoutINS4_7SwizzleILi3ELi4ELi3EEENS4_18smem_ptr_flag_bitsILi16EEENSS_INS5_IJNSA_ILi8EEESF_EEENS5_IJSF_SC_EEEEEEEvNS4_8identityES10_S1A_vS1B_EENS_8epilogue10collective18CollectiveEpilogueINS1D_23Sm100TmaWarpSpecializedILi4ELi2ELi16ELb1ELb0EEEJSH_NS5_IJNSS_ISF_SC_EENSS_INSA_ILi32EEESC_EEEEESI_SJ_SI_SJ_NS1D_6fusion15FusionCallbacksIS1H_NS1M_17LinearCombinationISI_fSI_fLNS_15FloatRoundStyleE2EEESH_S1L_JEEENS4_5SM1004TMEM4LOAD26SM100_TMEM_LOAD_16dp256b4xENS4_13SM90_TMA_LOADENS11_INS12_ILi2ELi4ELi3EEES15_NSS_INS5_IJS16_S1J_EEENS5_IJS1J_SC_EEEEEEENS4_17SM75_U32x4_LDSM_NENS4_14SM90_TMA_STOREES21_NS4_17SM90_U32x4_STSM_NENS4_39AutoVectorizingCopyWithAssumedAlignmentILi128EEEEEEvvEEEEvNT_6ParamsE)
        /*0044*/ 	.word	0x00000000
.L_29:


//--------------------- .nv.compat                --------------------------
	.section	.nv.compat,"",@"SHT_CUDA_COMPAT_INFO"
	.align	4
        /*0000*/ 	.byte	0x02, 0x09, 0x01, 0x00, 0x02, 0x02, 0x02, 0x00, 0x02, 0x05, 0x05, 0x00, 0x03, 0x07, 0x01, 0x01
        /*0010*/ 	.byte	0x02, 0x03, 0x01, 0x00, 0x02, 0x06, 0x01, 0x00, 0x04, 0x0b, 0x08, 0x00, 0x09, 0x00, 0x00, 0x00
        /*0020*/ 	.byte	0x00, 0x00, 0x00, 0x00


//--------------------- .nv.info._ZN7cutlass13device_kernelINS_4gemm6kernel13GemmUniversalIN4cute5tupleIJiiiiEEENS1_10collective13CollectiveMmaINS1_35MainloopSm100TmaUmmaWarpSpecializedILi8ELi2ELi4ENS5_IJNS4_1CILi4EEESB_NSA_ILi1EEEEEEEENS5_IJNSA_ILi64EEENSA_ILi128EEESF_EEENS_6half_tENS5_IJlSC_lEEESI_SJ_NS4_8TiledMMAINS4_8MMA_AtomIJNS4_20SM100_MMA_F16BF16_SSISI_SI_fLi64ELi128ELNS4_4UMMA5MajorE0ELSO_0ELNSN_7ScaleInE0ELSP_0EEEEEENS4_6LayoutINS5_IJSC_SC_SC_EEENS5_IJNSA_ILi0EEESU_SU_EEEEENS5_IJNS4_10UnderscoreESX_SX_EEEEENS4_23SM90_TMA_LOAD_MULTICASTENS4_14ComposedLayoutINS4_7SwizzleILi3ELi4ELi3EEENS4_18smem_ptr_flag_bitsILi16EEENSS_INS5_IJNSA_ILi8EEESF_EEENS5_IJSF_SC_EEEEEEEvNS4_8identityES10_S1A_vS1B_EENS_8epilogue10collective18CollectiveEpilogueINS1D_23Sm100TmaWarpSpecializedILi4ELi2ELi16ELb1ELb0EEEJSH_NS5_IJNSS_ISF_SC_EENSS_INSA_ILi32EEESC_EEEEESI_SJ_SI_SJ_NS1D_6fusion15FusionCallbacksIS1H_NS1M_17LinearCombinationISI_fSI_fLNS_15FloatRoundStyleE2EEESH_S1L_JEEENS4_5SM1004TMEM4LOAD26SM100_TMEM_LOAD_16dp256b4xENS4_13SM90_TMA_LOADENS11_INS12_ILi2ELi4ELi3EEES15_NSS_INS5_IJS16_S1J_EEENS5_IJS1J_SC_EEEEEEENS4_17SM75_U32x4_LDSM_NENS4_14SM90_TMA_STOREES21_NS4_17SM90_U32x4_STSM_NENS4_39AutoVectorizingCopyWithAssumedAlignmentILi128EEEEEEvvEEEEvNT_6ParamsE --------------------------
	.section	.nv.info._ZN7cutlass13device_kernelINS_4gemm6kernel13GemmUniversalIN4cute5tupleIJiiiiEEENS1_10collective13CollectiveMmaINS1_35MainloopSm100TmaUmmaWarpSpecializedILi8ELi2ELi4ENS5_IJNS4_1CILi4EEESB_NSA_ILi1EEEEEEEENS5_IJNSA_ILi64EEENSA_ILi128EEESF_EEENS_6half_tENS5_IJlSC_lEEESI_SJ_NS4_8TiledMMAINS4_8MMA_AtomIJNS4_20SM100_MMA_F16BF16_SSISI_SI_fLi64ELi128ELNS4_4UMMA5MajorE0ELSO_0ELNSN_7ScaleInE0ELSP_0EEEEEENS4_6LayoutINS5_IJSC_SC_SC_EEENS5_IJNSA_ILi0EEESU_SU_EEEEENS5_IJNS4_10UnderscoreESX_SX_EEEEENS4_23SM90_TMA_LOAD_MULTICASTENS4_14ComposedLayoutINS4_7SwizzleILi3ELi4ELi3EEENS4_18smem_ptr_flag_bitsILi16EEENSS_INS5_IJNSA_ILi8EEESF_EEENS5_IJSF_SC_EEEEEEEvNS4_8identityES10_S1A_vS1B_EENS_8epilogue10collective18CollectiveEpilogueINS1D_23Sm100TmaWarpSpecializedILi4ELi2ELi16ELb1ELb0EEEJSH_NS5_IJNSS_ISF_SC_EENSS_INSA_ILi32EEESC_EEEEESI_SJ_SI_SJ_NS1D_6fusion15FusionCallbacksIS1H_NS1M_17LinearCombinationISI_fSI_fLNS_15FloatRoundStyleE2EEESH_S1L_JEEENS4_5SM1004TMEM4LOAD26SM100_TMEM_LOAD_16dp256b4xENS4_13SM90_TMA_LOADENS11_INS12_ILi2ELi4ELi3EEES15_NSS_INS5_IJS16_S1J_EEENS5_IJS1J_SC_EEEEEEENS4_17SM75_U32x4_LDSM_NENS4_14SM90_TMA_STOREES21_NS4_17SM90_U32x4_STSM_NENS4_39AutoVectorizingCopyWithAssumedAlignmentILi128EEEEEEvvEEEEvNT_6ParamsE,"",@"SHT_CUDA_INFO"
	.sectionflags	@""
	.align	4


	//----- nvinfo : EIATTR_CUDA_API_VERSION
	.align		4
        /*0000*/ 	.byte	0x04, 0x37
        /*0002*/ 	.short	(.L_31 - .L_30)
.L_30:
        /*0004*/ 	.word	0x00000082


	//----- nvinfo : EIATTR_KPARAM_INFO
	.align		4
.L_31:
        /*0008*/ 	.byte	0x04, 0x17
        /*000a*/ 	.short	(.L_33 - .L_32)
.L_32:
        /*000c*/ 	.word	0x00000000
        /*0010*/ 	.short	0x0000
        /*0012*/ 	.short	0x0000
        /*0014*/ 	.byte	0x00, 0xf0, 0x01, 0x20


	//----- nvinfo : EIATTR_AT_ENTRY_FRAGMENTS
	.align		4
.L_33:
        /*0018*/ 	.byte	0x04, 0x4f
        /*001a*/ 	.short	(.L_35 - .L_34)


	//   ....[0]....
.L_34:
        /*001c*/ 	.word	0x00000006


	//----- nvinfo : EIATTR_RESERVED_SMEM_USED
	.align		4
.L_35:
        /*0020*/ 	.byte	0x01, 0x41
	.zero		2


	//----- nvinfo : EIATTR_SPARSE_MMA_MASK
	.align		4
        /*0024*/ 	.byte	0x03, 0x50
        /*0026*/ 	.short	0x0000


	//----- nvinfo : EIATTR_TCGEN05_1CTA_USED
	.align		4
        /*0028*/ 	.byte	0x01, 0x51
	.zero		2


	//----- nvinfo : EIATTR_MAXREG_COUNT
	.align		4
        /*002c*/ 	.byte	0x03, 0x1b
        /*002e*/ 	.short	0x00ff


	//----- nvinfo : EIATTR_NUM_BARRIERS
	.align		4
        /*0030*/ 	.byte	0x02, 0x4c
        /*0032*/ 	.byte	0x07
	.zero		1


	//----- nvinfo : EIATTR_EXTERNS
	.align		4
        /*0034*/ 	.byte	0x04, 0x0f
        /*0036*/ 	.short	(.L_37 - .L_36)


	//   ....[0]....
	.align		4
.L_36:
        /*0038*/ 	.word	index@(__assertfail)


	//----- nvinfo : EIATTR_MERCURY_ISA_VERSION
	.align		4
.L_37:
        /*003c*/ 	.byte	0x03, 0x5f
        /*003e*/ 	.short	0x0101


	//----- nvinfo : EIATTR_INT_WARP_WIDE_INSTR_OFFSETS
	.align		4
        /*0040*/ 	.byte	0x04, 0x31
        /*0042*/ 	.short	(.L_39 - .L_38)


	//   ....[0]....
.L_38:
        /*0044*/ 	.word	0x00004400


	//   ....[1]....
        /*0048*/ 	.word	0x00004430


	//   ....[2]....
        /*004c*/ 	.word	0x00004450


	//   ....[3]....
        /*0050*/ 	.word	0x00004fd0


	//   ....[4]....
        /*0054*/ 	.word	0x00005040


	//   ....[5]....
        /*0058*/ 	.word	0x00005110


	//   ....[6]....
        /*005c*/ 	.word	0x00005190


	//   ....[7]....
        /*0060*/ 	.word	0x00005280


	//   ....[8]....
        /*0064*/ 	.word	0x00005300


	//   ....[9]....
        /*0068*/ 	.word	0x000053e0


	//   ....[10]....
        /*006c*/ 	.word	0x00005490


	//----- nvinfo : EIATTR_COOP_GROUP_MASK_REGIDS
	.align		4
.L_39:
        /*0070*/ 	.byte	0x04, 0x29
        /*0072*/ 	.short	(.L_41 - .L_40)


	//   ....[0]....
.L_40:
        /*0074*/ 	.word	0xffffffff


	//   ....[1]....
        /*0078*/ 	.word	0xffffffff


	//   ....[2]....
        /*007c*/ 	.word	0xffffffff


	//   ....[3]....
        /*0080*/ 	.word	0xffffffff


	//   ....[4]....
        /*0084*/ 	.word	0xffffffff


	//   ....[5]....
        /*0088*/ 	.word	0xffffffff


	//   ....[6]....
        /*008c*/ 	.word	0xffffffff


	//   ....[7]....
        /*0090*/ 	.word	0xffffffff


	//   ....[8]....
        /*0094*/ 	.word	0xffffffff


	//   ....[9]....
        /*0098*/ 	.word	0xffffffff


	//   ....[10]....
        /*009c*/ 	.word	0xffffffff


	//   ....[11]....
        /*00a0*/ 	.word	0xffffffff


	//   ....[12]....
        /*00a4*/ 	.word	0xffffffff


	//   ....[13]....
        /*00a8*/ 	.word	0xffffffff


	//----- nvinfo : EIATTR_COOP_GROUP_INSTR_OFFSETS
	.align		4
.L_41:
        /*00ac*/ 	.byte	0x04, 0x28
        /*00ae*/ 	.short	(.L_43 - .L_42)


	//   ....[0]....
.L_42:
        /*00b0*/ 	.word	0x00000080


	//   ....[1]....
        /*00b4*/ 	.word	0x000004e0


	//   ....[2]....
        /*00b8*/ 	.word	0x00000740


	//   ....[3]....
        /*00bc*/ 	.word	0x000008e0


	//   ....[4]....
        /*00c0*/ 	.word	0x000009e0


	//   ....[5]....
        /*00c4*/ 	.word	0x00000b50


	//   ....[6]....
        /*00c8*/ 	.word	0x00000cf0


	//   ....[7]....
        /*00cc*/ 	.word	0x00000ea0


	//   ....[8]....
        /*00d0*/ 	.word	0x000024c0


	//   ....[9]....
        /*00d4*/ 	.word	0x000035f0


	//   ....[10]....
        /*00d8*/ 	.word	0x00003800


	//   ....[11]....
        /*00dc*/ 	.word	0x00003830


	//   ....[12]....
        /*00e0*/ 	.word	0x000042e0


	//   ....[13]....
        /*00e4*/ 	.word	0x00004510


	//----- nvinfo : EIATTR_VRC_CTA_INIT_COUNT
	.align		4
.L_43:
        /*00e8*/ 	.byte	0x02, 0x4a
        /*00ea*/ 	.byte	0x80
	.zero		1


	//----- nvinfo : EIATTR_SYSCALL_OFFSETS
	.align		4
        /*00ec*/ 	.byte	0x04, 0x46
        /*00ee*/ 	.short	(.L_45 - .L_44)


	//   ....[0]....
.L_44:
        /*00f0*/ 	.word	0x00006140


	//   ....[1]....
        /*00f4*/ 	.word	0x00006230


	//   ....[2]....
        /*00f8*/ 	.word	0x00006980


	//   ....[3]....
        /*00fc*/ 	.word	0x00007230


	//   ....[4]....
        /*0100*/ 	.word	0x00007ab0


	//   ....[5]....
        /*0104*/ 	.word	0x00008320


	//----- nvinfo : EIATTR_MBARRIER_INSTR_OFFSETS
	.align		4
.L_45:
        /*0108*/ 	.byte	0x04, 0x39
        /*010a*/ 	.short	(.L_47 - .L_46)


	//   ....[0]....
.L_46:
        /*010c*/ 	.word	0x00000620
        /*0110*/ 	.word	0x000000ff
        /*0114*/ 	.word	0x00000000
        /*0118*/ 	.short	0x0100
        /*011a*/ 	.byte	0x04
	.zero		1


	//   ....[1]....
        /*011c*/ 	.word	0x00000630
        /*0120*/ 	.word	0x000000ff
        /*0124*/ 	.word	0x00000040
        /*0128*/ 	.short	0x0100
        /*012a*/ 	.byte	0x04
	.zero		1


	//   ....[2]....
        /*012c*/ 	.word	0x00000640
        /*0130*/ 	.word	0x000000ff
        /*0134*/ 	.word	0x00000008
        /*0138*/ 	.short	0x0100
        /*013a*/ 	.byte	0x04
	.zero		1


	//   ....[3]....
        /*013c*/ 	.word	0x00000650
        /*0140*/ 	.word	0x000000ff
        /*0144*/ 	.word	0x00000048
        /*0148*/ 	.short	0x0100
        /*014a*/ 	.byte	0x04
	.zero		1


	//   ....[4]....
        /*014c*/ 	.word	0x00000660
        /*0150*/ 	.word	0x000000ff
        /*0154*/ 	.word	0x00000010
        /*0158*/ 	.short	0x0100
        /*015a*/ 	.byte	0x04
	.zero		1


	//   ....[5]....
        /*015c*/ 	.word	0x00000670
        /*0160*/ 	.word	0x000000ff
        /*0164*/ 	.word	0x00000050
        /*0168*/ 	.short	0x0100
        /*016a*/ 	.byte	0x04
	.zero		1


	//   ....[6]....
        /*016c*/ 	.word	0x00000680
        /*0170*/ 	.word	0x000000ff
        /*0174*/ 	.word	0x00000018
        /*0178*/ 	.short	0x0100
        /*017a*/ 	.byte	0x04
	.zero		1


	//   ....[7]....
        /*017c*/ 	.word	0x00000690
        /*0180*/ 	.word	0x000000ff
        /*0184*/ 	.word	0x00000058
        /*0188*/ 	.short	0x0100
        /*018a*/ 	.byte	0x04
	.zero		1


	//   ....[8]....
        /*018c*/ 	.word	0x000006a0
        /*0190*/ 	.word	0x000000ff
        /*0194*/ 	.word	0x00000020
        /*0198*/ 	.short	0x0100
        /*019a*/ 	.byte	0x04
	.zero		1


	//   ....[9]....
        /*019c*/ 	.word	0x000006b0
        /*01a0*/ 	.word	0x000000ff
        /*01a4*/ 	.word	0x00000060
        /*01a8*/ 	.short	0x0100
        /*01aa*/ 	.byte	0x04
	.zero		1


	//   ....[10]....
        /*01ac*/ 	.word	0x000006c0
        /*01b0*/ 	.word	0x000000ff
        /*01b4*/ 	.word	0x00000028
        /*01b8*/ 	.short	0x0100
        /*01ba*/ 	.byte	0x04
	.zero		1


	//   ....[11]....
        /*01bc*/ 	.word	0x000006d0
        /*01c0*/ 	.word	0x000000ff
        /*01c4*/ 	.word	0x00000068
        /*01c8*/ 	.short	0x0100
        /*01ca*/ 	.byte	0x04
	.zero		1


	//   ....[12]....
        /*01cc*/ 	.word	0x000006e0
        /*01d0*/ 	.word	0x000000ff
        /*01d4*/ 	.word	0x00000030
        /*01d8*/ 	.short	0x0100
        /*01da*/ 	.byte	0x04
	.zero		1


	//   ....[13]....
        /*01dc*/ 	.word	0x000006f0
        /*01e0*/ 	.word	0x000000ff
        /*01e4*/ 	.word	0x00000070
        /*01e8*/ 	.short	0x0100
        /*01ea*/ 	.byte	0x04
	.zero		1


	//   ....[14]....
        /*01ec*/ 	.word	0x00000700
        /*01f0*/ 	.word	0x000000ff
        /*01f4*/ 	.word	0x00000038
        /*01f8*/ 	.short	0x0100
        /*01fa*/ 	.byte	0x04
	.zero		1


	//   ....[15]....
        /*01fc*/ 	.word	0x00000710
        /*0200*/ 	.word	0x000000ff
        /*0204*/ 	.word	0x00000078
        /*0208*/ 	.short	0x0100
        /*020a*/ 	.byte	0x04
	.zero		1


	//   ....[16]....
        /*020c*/ 	.word	0x00000850
        /*0210*/ 	.word	0x000000ff
        /*0214*/ 	.word	0x00000080
        /*0218*/ 	.short	0x0100
        /*021a*/ 	.byte	0x04
	.zero		1


	//   ....[17]....
        /*021c*/ 	.word	0x00000860
        /*0220*/ 	.word	0x000000ff
        /*0224*/ 	.word	0x000000a0
        /*0228*/ 	.short	0x0100
        /*022a*/ 	.byte	0x04
	.zero		1


	//   ....[18]....
        /*022c*/ 	.word	0x00000870
        /*0230*/ 	.word	0x000000ff
        /*0234*/ 	.word	0x00000088
        /*0238*/ 	.short	0x0100
        /*023a*/ 	.byte	0x04
	.zero		1


	//   ....[19]....
        /*023c*/ 	.word	0x00000880
        /*0240*/ 	.word	0x000000ff
        /*0244*/ 	.word	0x000000a8
        /*0248*/ 	.short	0x0100
        /*024a*/ 	.byte	0x04
	.zero		1


	//   ....[20]....
        /*024c*/ 	.word	0x00000890
        /*0250*/ 	.word	0x000000ff
        /*0254*/ 	.word	0x00000090
        /*0258*/ 	.short	0x0100
        /*025a*/ 	.byte	0x04
	.zero		1


	//   ....[21]....
        /*025c*/ 	.word	0x000008a0
        /*0260*/ 	.word	0x000000ff
        /*0264*/ 	.word	0x000000b0
        /*0268*/ 	.short	0x0100
        /*026a*/ 	.byte	0x04
	.zero		1


	//   ....[22]....
        /*026c*/ 	.word	0x000008b0
        /*0270*/ 	.word	0x000000ff
        /*0274*/ 	.word	0x00000098
        /*0278*/ 	.short	0x0100
        /*027a*/ 	.byte	0x04
	.zero		1


	//   ....[23]....
        /*027c*/ 	.word	0x000008c0
        /*0280*/ 	.word	0x000000ff
        /*0284*/ 	.word	0x000000b8
        /*0288*/ 	.short	0x0100
        /*028a*/ 	.byte	0x04
	.zero		1


	//   ....[24]....
        /*028c*/ 	.word	0x000009b0
        /*0290*/ 	.word	0x000000ff
        /*0294*/ 	.word	0x000000c0
        /*0298*/ 	.short	0x0100
        /*029a*/ 	.byte	0x06
	.zero		1


	//   ....[25]....
        /*029c*/ 	.word	0x000009c0
        /*02a0*/ 	.word	0x000000ff
        /*02a4*/ 	.word	0x000000c8
        /*02a8*/ 	.short	0x0100
        /*02aa*/ 	.byte	0x06
	.zero		1


	//   ....[26]....
        /*02ac*/ 	.word	0x00000b00
        /*02b0*/ 	.word	0x000000ff
        /*02b4*/ 	.word	0x000000d0
        /*02b8*/ 	.short	0x0100
        /*02ba*/ 	.byte	0x06
	.zero		1


	//   ....[27]....
        /*02bc*/ 	.word	0x00000b10
        /*02c0*/ 	.word	0x000000ff
        /*02c4*/ 	.word	0x000000e0
        /*02c8*/ 	.short	0x0100
        /*02ca*/ 	.byte	0x06
	.zero		1


	//   ....[28]....
        /*02cc*/ 	.word	0x00000b20
        /*02d0*/ 	.word	0x000000ff
        /*02d4*/ 	.word	0x000000d8
        /*02d8*/ 	.short	0x0100
        /*02da*/ 	.byte	0x06
	.zero		1


	//   ....[29]....
        /*02dc*/ 	.word	0x00000b30
        /*02e0*/ 	.word	0x000000ff
        /*02e4*/ 	.word	0x000000e8
        /*02e8*/ 	.short	0x0100
        /*02ea*/ 	.byte	0x06
	.zero		1


	//   ....[30]....
        /*02ec*/ 	.word	0x00000c60
        /*02f0*/ 	.word	0x000000ff
        /*02f4*/ 	.word	0x000000f0
        /*02f8*/ 	.short	0x0100
        /*02fa*/ 	.byte	0x04
	.zero		1


	//   ....[31]....
        /*02fc*/ 	.word	0x00000c70
        /*0300*/ 	.word	0x000000ff
        /*0304*/ 	.word	0x00000110
        /*0308*/ 	.short	0x0100
        /*030a*/ 	.byte	0x04
	.zero		1


	//   ....[32]....
        /*030c*/ 	.word	0x00000c80
        /*0310*/ 	.word	0x000000ff
        /*0314*/ 	.word	0x000000f8
        /*0318*/ 	.short	0x0100
        /*031a*/ 	.byte	0x04
	.zero		1


	//   ....[33]....
        /*031c*/ 	.word	0x00000c90
        /*0320*/ 	.word	0x000000ff
        /*0324*/ 	.word	0x00000118
        /*0328*/ 	.short	0x0100
        /*032a*/ 	.byte	0x04
	.zero		1


	//   ....[34]....
        /*032c*/ 	.word	0x00000ca0
        /*0330*/ 	.word	0x000000ff
        /*0334*/ 	.word	0x00000100
        /*0338*/ 	.short	0x0100
        /*033a*/ 	.byte	0x04
	.zero		1


	//   ....[35]....
        /*033c*/ 	.word	0x00000cb0
        /*0340*/ 	.word	0x000000ff
        /*0344*/ 	.word	0x00000120
        /*0348*/ 	.short	0x0100
        /*034a*/ 	.byte	0x04
	.zero		1


	//   ....[36]....
        /*034c*/ 	.word	0x00000cc0
        /*0350*/ 	.word	0x000000ff
        /*0354*/ 	.word	0x00000108
        /*0358*/ 	.short	0x0100
        /*035a*/ 	.byte	0x04
	.zero		1


	//   ....[37]....
        /*035c*/ 	.word	0x00000cd0
        /*0360*/ 	.word	0x000000ff
        /*0364*/ 	.word	0x00000128
        /*0368*/ 	.short	0x0100
        /*036a*/ 	.byte	0x04
	.zero		1


	//   ....[38]....
        /*036c*/ 	.word	0x00000dc0
        /*0370*/ 	.word	0x000000ff
        /*0374*/ 	.word	0x00000130
        /*0378*/ 	.short	0x0100
        /*037a*/ 	.byte	0x04
	.zero		1


	//   ....[39]....
        /*037c*/ 	.word	0x00000dd0
        /*0380*/ 	.word	0x000000ff
        /*0384*/ 	.word	0x00000140
        /*0388*/ 	.short	0x0100
        /*038a*/ 	.byte	0x04
	.zero		1


	//   ....[40]....
        /*038c*/ 	.word	0x00000de0
        /*0390*/ 	.word	0x000000ff
        /*0394*/ 	.word	0x00000138
        /*0398*/ 	.short	0x0100
        /*039a*/ 	.byte	0x04
	.zero		1


	//   ....[41]....
        /*039c*/ 	.word	0x00000df0
        /*03a0*/ 	.word	0x000000ff
        /*03a4*/ 	.word	0x00000148
        /*03a8*/ 	.short	0x0100
        /*03aa*/ 	.byte	0x04
	.zero		1


	//   ....[42]....
        /*03ac*/ 	.word	0x00001d30
        /*03b0*/ 	.word	0x00000000
        /*03b4*/ 	.word	0x00000140
        /*03b8*/ 	.short	0x010a
        /*03ba*/ 	.byte	0xff
	.zero		1


	//   ....[43]....
        /*03bc*/ 	.word	0x00001d60
        /*03c0*/ 	.word	0x00000000
        /*03c4*/ 	.word	0x00000130
        /*03c8*/ 	.short	0x0101
        /*03ca*/ 	.byte	0xff
	.zero		1


	//   ....[44]....
        /*03cc*/ 	.word	0x00001e10
        /*03d0*/ 	.word	0x000000ff
        /*03d4*/ 	.word	0x00000040
        /*03d8*/ 	.short	0x010a
        /*03da*/ 	.byte	0x04
	.zero		1


	//   ....[45]....
        /*03dc*/ 	.word	0x00001ea0
        /*03e0*/ 	.word	0x000000ff
        /*03e4*/ 	.word	0x00000040
        /*03e8*/ 	.short	0x010a
        /*03ea*/ 	.byte	0x21
	.zero		1


	//   ....[46]....
        /*03ec*/ 	.word	0x00002030
        /*03f0*/ 	.word	0x000000ff
        /*03f4*/ 	.word	0x00000040
        /*03f8*/ 	.short	0x010a
        /*03fa*/ 	.byte	0x05
	.zero		1


	//   ....[47]....
        /*03fc*/ 	.word	0x00002180
        /*0400*/ 	.word	0x000000ff
        /*0404*/ 	.word	0x000000c8
        /*0408*/ 	.short	0x0101
        /*040a*/ 	.byte	0x15
	.zero		1


	//   ....[48]....
        /*040c*/ 	.word	0x000021a0
        /*0410*/ 	.word	0x000000ff
        /*0414*/ 	.word	0x00000040
        /*0418*/ 	.short	0x010a
        /*041a*/ 	.byte	0x04
	.zero		1


	//   ....[49]....
        /*041c*/ 	.word	0x00002220
        /*0420*/ 	.word	0x000000ff
        /*0424*/ 	.word	0x00000040
        /*0428*/ 	.short	0x010a
        /*042a*/ 	.byte	0x11
	.zero		1


	//   ....[50]....
        /*042c*/ 	.word	0x000023b0
        /*0430*/ 	.word	0x000000ff
        /*0434*/ 	.word	0x00000040
        /*0438*/ 	.short	0x010a
        /*043a*/ 	.byte	0x05
	.zero		1


	//   ....[51]....
        /*043c*/ 	.word	0x000024f0
        /*0440*/ 	.word	0x00000003
        /*0444*/ 	.word	0x000000d0
        /*0448*/ 	.short	0x010a
        /*044a*/ 	.byte	0xff
	.zero		1


	//   ....[52]....
        /*044c*/ 	.word	0x00002640
        /*0450*/ 	.word	0x00000000
        /*0454*/ 	.word	0x00000000
        /*0458*/ 	.short	0x0101
        /*045a*/ 	.byte	0xff
	.zero		1


	//   ....[53]....
        /*045c*/ 	.word	0x00002c00
        /*0460*/ 	.word	0x000000ff
        /*0464*/ 	.word	0x00000000
        /*0468*/ 	.short	0x010a
        /*046a*/ 	.byte	0x04
	.zero		1


	//   ....[54]....
        /*046c*/ 	.word	0x00002c90
        /*0470*/ 	.word	0x000000ff
        /*0474*/ 	.word	0x00000000
        /*0478*/ 	.short	0x010a
        /*047a*/ 	.byte	0x05
	.zero		1


	//   ....[55]....
        /*047c*/ 	.word	0x00002d20
        /*0480*/ 	.word	0x000000ff
        /*0484*/ 	.word	0x00000000
        /*0488*/ 	.short	0x010a
        /*048a*/ 	.byte	0x05
	.zero		1


	//   ....[56]....
        /*048c*/ 	.word	0x00002db0
        /*0490*/ 	.word	0x000000ff
        /*0494*/ 	.word	0x00000000
        /*0498*/ 	.short	0x010a
        /*049a*/ 	.byte	0x05
	.zero		1


	//   ....[57]....
        /*049c*/ 	.word	0x00002e40
        /*04a0*/ 	.word	0x000000ff
        /*04a4*/ 	.word	0x00000000
        /*04a8*/ 	.short	0x010a
        /*04aa*/ 	.byte	0x05
	.zero		1


	//   ....[58]....
        /*04ac*/ 	.word	0x00002ed0
        /*04b0*/ 	.word	0x000000ff
        /*04b4*/ 	.word	0x00000000
        /*04b8*/ 	.short	0x010a
        /*04ba*/ 	.byte	0x05
	.zero		1


	//   ....[59]....
        /*04bc*/ 	.word	0x00002f60
        /*04c0*/ 	.word	0x000000ff
        /*04c4*/ 	.word	0x00000000
        /*04c8*/ 	.short	0x010a
        /*04ca*/ 	.byte	0x05
	.zero		1


	//   ....[60]....
        /*04cc*/ 	.word	0x00003000
        /*04d0*/ 	.word	0x00000000
        /*04d4*/ 	.word	0x00000000
        /*04d8*/ 	.short	0x010a
        /*04da*/ 	.byte	0xff
	.zero		1


	//   ....[61]....
        /*04dc*/ 	.word	0x00003140
        /*04e0*/ 	.word	0x00000002
        /*04e4*/ 	.word	0x00000130
        /*04e8*/ 	.short	0x010a
        /*04ea*/ 	.byte	0xff
	.zero		1


	//   ....[62]....
        /*04ec*/ 	.word	0x000031b0
        /*04f0*/ 	.word	0x00000002
        /*04f4*/ 	.word	0x00000000
        /*04f8*/ 	.short	0x0101
        /*04fa*/ 	.byte	0xff
	.zero		1


	//   ....[63]....
        /*04fc*/ 	.word	0x000031d0
        /*0500*/ 	.word	0x000000ff
        /*0504*/ 	.word	0x000000e0
        /*0508*/ 	.short	0x010a
        /*050a*/ 	.byte	0x04
	.zero		1


	//   ....[64]....
        /*050c*/ 	.word	0x000032f0
        /*0510*/ 	.word	0x00000002
        /*0514*/ 	.word	0x000000d0
        /*0518*/ 	.short	0x010a
        /*051a*/ 	.byte	0xff
	.zero		1


	//   ....[65]....
        /*051c*/ 	.word	0x000033f0
        /*0520*/ 	.word	0x00000002
        /*0524*/ 	.word	0x00000000
        /*0528*/ 	.short	0x0101
        /*052a*/ 	.byte	0xff
	.zero		1


	//   ....[66]....
        /*052c*/ 	.word	0x00003480
        /*0530*/ 	.word	0x000000ff
        /*0534*/ 	.word	0x000000e0
        /*0538*/ 	.short	0x0106
        /*053a*/ 	.byte	0x04
	.zero		1


	//   ....[67]....
        /*053c*/ 	.word	0x000034a0
        /*0540*/ 	.word	0x000000ff
        /*0544*/ 	.word	0x000000e0
        /*0548*/ 	.short	0x010a
        /*054a*/ 	.byte	0x04
	.zero		1


	//   ....[68]....
        /*054c*/ 	.word	0x00003530
        /*0550*/ 	.word	0x000000ff
        /*0554*/ 	.word	0x000000e0
        /*0558*/ 	.short	0x0106
        /*055a*/ 	.byte	0x07
	.zero		1


	//   ....[69]....
        /*055c*/ 	.word	0x00003570
        /*0560*/ 	.word	0x00000000
        /*0564*/ 	.word	0x000000e0
        /*0568*/ 	.short	0x010a
        /*056a*/ 	.byte	0xff
	.zero		1


	//   ....[70]....
        /*056c*/ 	.word	0x00003ad0
        /*0570*/ 	.word	0x00000000
        /*0574*/ 	.word	0x000000d0
        /*0578*/ 	.short	0x010a
        /*057a*/ 	.byte	0xff
	.zero		1


	//   ....[71]....
        /*057c*/ 	.word	0x00003bd0
        /*0580*/ 	.word	0x00000003
        /*0584*/ 	.word	0x00000000
        /*0588*/ 	.short	0x0101
        /*058a*/ 	.byte	0xff
	.zero		1


	//   ....[72]....
        /*058c*/ 	.word	0x00003be0
        /*0590*/ 	.word	0x000000ff
        /*0594*/ 	.word	0x00000000
        /*0598*/ 	.short	0x010a
        /*059a*/ 	.byte	0x04
	.zero		1


	//   ....[73]....
        /*059c*/ 	.word	0x00003c60
        /*05a0*/ 	.word	0x000000ff
        /*05a4*/ 	.word	0x00000110
        /*05a8*/ 	.short	0x010a
        /*05aa*/ 	.byte	0x1f
	.zero		1


	//   ....[74]....
        /*05ac*/ 	.word	0x00003d40
        /*05b0*/ 	.word	0x000000ff
        /*05b4*/ 	.word	0x00000000
        /*05b8*/ 	.short	0x010a
        /*05ba*/ 	.byte	0x05
	.zero		1


	//   ....[75]....
        /*05bc*/ 	.word	0x00003e80
        /*05c0*/ 	.word	0x000000ff
        /*05c4*/ 	.word	0x00000000
        /*05c8*/ 	.short	0x010a
        /*05ca*/ 	.byte	0x04
	.zero		1


	//   ....[76]....
        /*05cc*/ 	.word	0x00004110
        /*05d0*/ 	.word	0x000000ff
        /*05d4*/ 	.word	0x00000000
        /*05d8*/ 	.short	0x010a
        /*05da*/ 	.byte	0x04
	.zero		1


	//   ....[77]....
        /*05dc*/ 	.word	0x000041a0
        /*05e0*/ 	.word	0x000000ff
        /*05e4*/ 	.word	0x00000000
        /*05e8*/ 	.short	0x010a
        /*05ea*/ 	.byte	0x05
	.zero		1


	//   ....[78]....
        /*05ec*/ 	.word	0x00004230
        /*05f0*/ 	.word	0x000000ff
        /*05f4*/ 	.word	0x00000000
        /*05f8*/ 	.short	0x010a
        /*05fa*/ 	.byte	0x05
	.zero		1


	//   ....[79]....
        /*05fc*/ 	.word	0x000042c0
        /*0600*/ 	.word	0x000000ff
        /*0604*/ 	.word	0x00000000
        /*0608*/ 	.short	0x010a
        /*060a*/ 	.byte	0x04
	.zero		1


	//   ....[80]....
        /*060c*/ 	.word	0x000047d0
        /*0610*/ 	.word	0x0000000c
        /*0614*/ 	.word	0x000000d0
        /*0618*/ 	.short	0x010a
        /*061a*/ 	.byte	0xff
	.zero		1


	//   ....[81]....
        /*061c*/ 	.word	0x00004940
        /*0620*/ 	.word	0x00000000
        /*0624*/ 	.word	0x00000000
        /*0628*/ 	.short	0x0101
        /*062a*/ 	.byte	0xff
	.zero		1


	//   ....[82]....
        /*062c*/ 	.word	0x00004dd0
        /*0630*/ 	.word	0x000000ff
        /*0634*/ 	.word	0x000000c8
        /*0638*/ 	.short	0x010a
        /*063a*/ 	.byte	0x15
	.zero		1


	//   ....[83]....
        /*063c*/ 	.word	0x00004f50
        /*0640*/ 	.word	0x000000ff
        /*0644*/ 	.word	0x000000a0
        /*0648*/ 	.short	0x010a
        /*064a*/ 	.byte	0x15
	.zero		1


	//   ....[84]....
        /*064c*/ 	.word	0x000050c0
        /*0650*/ 	.word	0x000000ff
        /*0654*/ 	.word	0x00000080
        /*0658*/ 	.short	0x010b
        /*065a*/ 	.byte	0x15
	.zero		1


	//   ....[85]....
        /*065c*/ 	.word	0x000050d0
        /*0660*/ 	.word	0x000000ff
        /*0664*/ 	.word	0x00000000
        /*0668*/ 	.short	0x0101
        /*066a*/ 	.byte	0x28
	.zero		1


	//   ....[86]....
        /*066c*/ 	.word	0x000050e0
        /*0670*/ 	.word	0x000000ff
        /*0674*/ 	.word	0x000000a8
        /*0678*/ 	.short	0x010a
        /*067a*/ 	.byte	0x15
	.zero		1


	//   ....[87]....
        /*067c*/ 	.word	0x00005230
        /*0680*/ 	.word	0x000000ff
        /*0684*/ 	.word	0x00000088
        /*0688*/ 	.short	0x010b
        /*068a*/ 	.byte	0x15
	.zero		1


	//   ....[88]....
        /*068c*/ 	.word	0x00005240
        /*0690*/ 	.word	0x000000ff
        /*0694*/ 	.word	0x00000000
        /*0698*/ 	.short	0x0101
        /*069a*/ 	.byte	0x27
	.zero		1


	//   ....[89]....
        /*069c*/ 	.word	0x00005250
        /*06a0*/ 	.word	0x000000ff
        /*06a4*/ 	.word	0x000000b0
        /*06a8*/ 	.short	0x010a
        /*06aa*/ 	.byte	0x15
	.zero		1


	//   ....[90]....
        /*06ac*/ 	.word	0x00005390
        /*06b0*/ 	.word	0x000000ff
        /*06b4*/ 	.word	0x00000090
        /*06b8*/ 	.short	0x010b
        /*06ba*/ 	.byte	0x15
	.zero		1


	//   ....[91]....
        /*06bc*/ 	.word	0x000053a0
        /*06c0*/ 	.word	0x000000ff
        /*06c4*/ 	.word	0x00000000
        /*06c8*/ 	.short	0x0101
        /*06ca*/ 	.byte	0x26
	.zero		1


	//   ....[92]....
        /*06cc*/ 	.word	0x000053b0
        /*06d0*/ 	.word	0x000000ff
        /*06d4*/ 	.word	0x000000b8
        /*06d8*/ 	.short	0x010a
        /*06da*/ 	.byte	0x15
	.zero		1


	//   ....[93]....
        /*06dc*/ 	.word	0x000055b0
        /*06e0*/ 	.word	0x000000ff
        /*06e4*/ 	.word	0x00000098
        /*06e8*/ 	.short	0x010b
        /*06ea*/ 	.byte	0x15
	.zero		1


	//   ....[94]....
        /*06ec*/ 	.word	0x000055c0
        /*06f0*/ 	.word	0x000000ff
        /*06f4*/ 	.word	0x00000000
        /*06f8*/ 	.short	0x0101
        /*06fa*/ 	.byte	0x25
	.zero		1


	//   ....[95]....
        /*06fc*/ 	.word	0x000055f0
        /*0700*/ 	.word	0x000000ff
        /*0704*/ 	.word	0x000000a0
        /*0708*/ 	.short	0x010a
        /*070a*/ 	.byte	0x15
	.zero		1


	//   ....[96]....
        /*070c*/ 	.word	0x00005610
        /*0710*/ 	.word	0x000000ff
        /*0714*/ 	.word	0x000000a8
        /*0718*/ 	.short	0x010a
        /*071a*/ 	.byte	0x15
	.zero		1


	//   ....[97]....
        /*071c*/ 	.word	0x00005630
        /*0720*/ 	.word	0x000000ff
        /*0724*/ 	.word	0x000000b0
        /*0728*/ 	.short	0x010a
        /*072a*/ 	.byte	0x15
	.zero		1


	//   ....[98]....
        /*072c*/ 	.word	0x00005670
        /*0730*/ 	.word	0x00000000
        /*0734*/ 	.word	0x000000b8
        /*0738*/ 	.short	0x010a
        /*073a*/ 	.byte	0xff
	.zero		1


	//   ....[99]....
        /*073c*/ 	.word	0x000059d0
        /*0740*/ 	.word	0x00000003
        /*0744*/ 	.word	0x000000d0
        /*0748*/ 	.short	0x010a
        /*074a*/ 	.byte	0xff
	.zero		1


	//   ....[100]....
        /*074c*/ 	.word	0x00005b50
        /*0750*/ 	.word	0x00000000
        /*0754*/ 	.word	0x00000000
        /*0758*/ 	.short	0x0101
        /*075a*/ 	.byte	0xff
	.zero		1


	//   ....[101]....
        /*075c*/ 	.word	0x00006640
        /*0760*/ 	.word	0x000000ff
        /*0764*/ 	.word	0x00000080
        /*0768*/ 	.short	0x010a
        /*076a*/ 	.byte	0x2c
	.zero		1


	//   ....[102]....
        /*076c*/ 	.word	0x00006670
        /*0770*/ 	.word	0x0000001a
        /*0774*/ 	.word	0x000000f0
        /*0778*/ 	.short	0x010a
        /*077a*/ 	.byte	0xff
	.zero		1


	//   ....[103]....
        /*077c*/ 	.word	0x00006780
        /*0780*/ 	.word	0x000000ff
        /*0784*/ 	.word	0x00000080
        /*0788*/ 	.short	0x010a
        /*078a*/ 	.byte	0x2c
	.zero		1


	//   ....[104]....
        /*078c*/ 	.word	0x00006860
        /*0790*/ 	.word	0x0000001a
        /*0794*/ 	.word	0x000000f0
        /*0798*/ 	.short	0x010a
        /*079a*/ 	.byte	0xff
	.zero		1


	//   ....[105]....
        /*079c*/ 	.word	0x00006f90
        /*07a0*/ 	.word	0x00000000
        /*07a4*/ 	.word	0x00000000
        /*07a8*/ 	.short	0x0101
        /*07aa*/ 	.byte	0xff
	.zero		1


	//   ....[106]....
        /*07ac*/ 	.word	0x00006fa0
        /*07b0*/ 	.word	0x00000004
        /*07b4*/ 	.word	0x00000080
        /*07b8*/ 	.short	0x010a
        /*07ba*/ 	.byte	0xff
	.zero		1


	//   ....[107]....
        /*07bc*/ 	.word	0x00007060
        /*07c0*/ 	.word	0x00000004
        /*07c4*/ 	.word	0x00000080
        /*07c8*/ 	.short	0x010a
        /*07ca*/ 	.byte	0xff
	.zero		1


	//   ....[108]....
        /*07cc*/ 	.word	0x00007810
        /*07d0*/ 	.word	0x00000000
        /*07d4*/ 	.word	0x00000000
        /*07d8*/ 	.short	0x0101
        /*07da*/ 	.byte	0xff
	.zero		1


	//   ....[109]....
        /*07dc*/ 	.word	0x00007830
        /*07e0*/ 	.word	0x00000002
        /*07e4*/ 	.word	0x00000080
        /*07e8*/ 	.short	0x010a
        /*07ea*/ 	.byte	0xff
	.zero		1


	//   ....[110]....
        /*07ec*/ 	.word	0x000078e0
        /*07f0*/ 	.word	0x00000002
        /*07f4*/ 	.word	0x00000080
        /*07f8*/ 	.short	0x010a
        /*07fa*/ 	.byte	0xff
	.zero		1


	//   ....[111]....
        /*07fc*/ 	.word	0x00008080
        /*0800*/ 	.word	0x00000000
        /*0804*/ 	.word	0x00000000
        /*0808*/ 	.short	0x0101
        /*080a*/ 	.byte	0xff
	.zero		1


	//   ....[112]....
        /*080c*/ 	.word	0x000080a0
        /*0810*/ 	.word	0x00000003
        /*0814*/ 	.word	0x00000080
        /*0818*/ 	.short	0x010a
        /*081a*/ 	.byte	0xff
	.zero		1


	//   ....[113]....
        /*081c*/ 	.word	0x00008150
        /*0820*/ 	.word	0x00000003
        /*0824*/ 	.word	0x00000080
        /*0828*/ 	.short	0x010a
        /*082a*/ 	.byte	0xff
	.zero		1


	//   ....[114]....
        /*082c*/ 	.word	0x00008560
        /*0830*/ 	.word	0x000000ff
        /*0834*/ 	.word	0x00000000
        /*0838*/ 	.short	0x0101
        /*083a*/ 	.byte	0x04
	.zero		1


	//   ....[115]....
        /*083c*/ 	.word	0x00008960
        /*0840*/ 	.word	0x00000000
        /*0844*/ 	.word	0x00000000
        /*0848*/ 	.short	0x0101
        /*084a*/ 	.byte	0xff
	.zero		1


	//   ....[116]....
        /*084c*/ 	.word	0x00008c20
        /*0850*/ 	.word	0x000000ff
        /*0854*/ 	.word	0x00000000
        /*0858*/ 	.short	0x0101
        /*085a*/ 	.byte	0x06
	.zero		1


	//   ....[117]....
        /*085c*/ 	.word	0x00008c40
        /*0860*/ 	.word	0x00000000
        /*0864*/ 	.word	0x00000140
        /*0868*/ 	.short	0x010a
        /*086a*/ 	.byte	0xff
	.zero		1


	//   ....[118]....
        /*086c*/ 	.word	0x00008ca0
        /*0870*/ 	.word	0x00000000
        /*0874*/ 	.word	0x00000040
        /*0878*/ 	.short	0x010a
        /*087a*/ 	.byte	0xff
	.zero		1


	//   ....[119]....
        /*087c*/ 	.word	0x00008d00
        /*0880*/ 	.word	0x00000000
        /*0884*/ 	.word	0x00000040
        /*0888*/ 	.short	0x010a
        /*088a*/ 	.byte	0xff
	.zero		1


	//   ....[120]....
        /*088c*/ 	.word	0x00008d50
        /*0890*/ 	.word	0x00000003
        /*0894*/ 	.word	0x000000d0
        /*0898*/ 	.short	0x010a
        /*089a*/ 	.byte	0xff
	.zero		1


	//   ....[121]....
        /*089c*/ 	.word	0x00008db0
        /*08a0*/ 	.word	0x00000000
        /*08a4*/ 	.word	0x00000000
        /*08a8*/ 	.short	0x010a
        /*08aa*/ 	.byte	0xff
	.zero		1


	//   ....[122]....
        /*08ac*/ 	.word	0x00008e10
        /*08b0*/ 	.word	0x00000000
        /*08b4*/ 	.word	0x00000000
        /*08b8*/ 	.short	0x010a
        /*08ba*/ 	.byte	0xff
	.zero		1


	//   ....[123]....
        /*08bc*/ 	.word	0x00008e70
        /*08c0*/ 	.word	0x00000000
        /*08c4*/ 	.word	0x00000000
        /*08c8*/ 	.short	0x010a
        /*08ca*/ 	.byte	0xff
	.zero		1


	//   ....[124]....
        /*08cc*/ 	.word	0x00008ed0
        /*08d0*/ 	.word	0x00000000
        /*08d4*/ 	.word	0x00000000
        /*08d8*/ 	.short	0x010a
        /*08da*/ 	.byte	0xff
	.zero		1


	//   ....[125]....
        /*08dc*/ 	.word	0x00008f30
        /*08e0*/ 	.word	0x00000000
        /*08e4*/ 	.word	0x00000000
        /*08e8*/ 	.short	0x010a
        /*08ea*/ 	.byte	0xff
	.zero		1


	//   ....[126]....
        /*08ec*/ 	.word	0x00008f90
        /*08f0*/ 	.word	0x00000000
        /*08f4*/ 	.word	0x00000000
        /*08f8*/ 	.short	0x010a
        /*08fa*/ 	.byte	0xff
	.zero		1


	//   ....[127]....
        /*08fc*/ 	.word	0x00008ff0
        /*0900*/ 	.word	0x00000000
        /*0904*/ 	.word	0x00000000
        /*0908*/ 	.short	0x010a
        /*090a*/ 	.byte	0xff
	.zero		1


	//   ....[128]....
        /*090c*/ 	.word	0x00009040
        /*0910*/ 	.word	0x00000002
        /*0914*/ 	.word	0x00000130
        /*0918*/ 	.short	0x010a
        /*091a*/ 	.byte	0xff
	.zero		1


	//   ....[129]....
        /*091c*/ 	.word	0x000090a0
        /*0920*/ 	.word	0x00000002
        /*0924*/ 	.word	0x000000e0
        /*0928*/ 	.short	0x010a
        /*092a*/ 	.byte	0xff
	.zero		1


	//   ....[130]....
        /*092c*/ 	.word	0x000090f0
        /*0930*/ 	.word	0x00000002
        /*0934*/ 	.word	0x000000d0
        /*0938*/ 	.short	0x010a
        /*093a*/ 	.byte	0xff
	.zero		1


	//   ....[131]....
        /*093c*/ 	.word	0x00009150
        /*0940*/ 	.word	0x00000000
        /*0944*/ 	.word	0x000000e0
        /*0948*/ 	.short	0x010a
        /*094a*/ 	.byte	0xff
	.zero		1


	//   ....[132]....
        /*094c*/ 	.word	0x000091a0
        /*0950*/ 	.word	0x00000000
        /*0954*/ 	.word	0x000000d0
        /*0958*/ 	.short	0x010a
        /*095a*/ 	.byte	0xff
	.zero		1


	//   ....[133]....
        /*095c*/ 	.word	0x00009200
        /*0960*/ 	.word	0x00000002
        /*0964*/ 	.word	0x00000110
        /*0968*/ 	.short	0x010a
        /*096a*/ 	.byte	0xff
	.zero		1


	//   ....[134]....
        /*096c*/ 	.word	0x00009260
        /*0970*/ 	.word	0x00000000
        /*0974*/ 	.word	0x00000000
        /*0978*/ 	.short	0x010a
        /*097a*/ 	.byte	0xff
	.zero		1


	//   ....[135]....
        /*097c*/ 	.word	0x000092c0
        /*0980*/ 	.word	0x00000000
        /*0984*/ 	.word	0x00000000
        /*0988*/ 	.short	0x010a
        /*098a*/ 	.byte	0xff
	.zero		1


	//   ....[136]....
        /*098c*/ 	.word	0x00009320
        /*0990*/ 	.word	0x00000000
        /*0994*/ 	.word	0x00000000
        /*0998*/ 	.short	0x010a
        /*099a*/ 	.byte	0xff
	.zero		1


	//   ....[137]....
        /*099c*/ 	.word	0x00009380
        /*09a0*/ 	.word	0x00000000
        /*09a4*/ 	.word	0x00000000
        /*09a8*/ 	.short	0x010a
        /*09aa*/ 	.byte	0xff
	.zero		1


	//   ....[138]....
        /*09ac*/ 	.word	0x000093e0
        /*09b0*/ 	.word	0x00000000
        /*09b4*/ 	.word	0x00000000
        /*09b8*/ 	.short	0x010a
        /*09ba*/ 	.byte	0xff
	.zero		1


	//   ....[139]....
        /*09bc*/ 	.word	0x00009430
        /*09c0*/ 	.word	0x0000000c
        /*09c4*/ 	.word	0x000000d0
        /*09c8*/ 	.short	0x010a
        /*09ca*/ 	.byte	0xff
	.zero		1


	//   ....[140]....
        /*09cc*/ 	.word	0x00009490
        /*09d0*/ 	.word	0x00000000
        /*09d4*/ 	.word	0x000000c8
        /*09d8*/ 	.short	0x010a
        /*09da*/ 	.byte	0xff
	.zero		1


	//   ....[141]....
        /*09dc*/ 	.word	0x000094f0
        /*09e0*/ 	.word	0x00000000
        /*09e4*/ 	.word	0x000000a0
        /*09e8*/ 	.short	0x010a
        /*09ea*/ 	.byte	0xff
	.zero		1


	//   ....[142]....
        /*09ec*/ 	.word	0x00009550
        /*09f0*/ 	.word	0x00000000
        /*09f4*/ 	.word	0x000000a8
        /*09f8*/ 	.short	0x010a
        /*09fa*/ 	.byte	0xff
	.zero		1


	//   ....[143]....
        /*09fc*/ 	.word	0x000095b0
        /*0a00*/ 	.word	0x00000000
        /*0a04*/ 	.word	0x000000b0
        /*0a08*/ 	.short	0x010a
        /*0a0a*/ 	.byte	0xff
	.zero		1


	//   ....[144]....
        /*0a0c*/ 	.word	0x00009610
        /*0a10*/ 	.word	0x00000000
        /*0a14*/ 	.word	0x000000b8
        /*0a18*/ 	.short	0x010a
        /*0a1a*/ 	.byte	0xff
	.zero		1


	//   ....[145]....
        /*0a1c*/ 	.word	0x00009670
        /*0a20*/ 	.word	0x00000000
        /*0a24*/ 	.word	0x000000a0
        /*0a28*/ 	.short	0x010a
        /*0a2a*/ 	.byte	0xff
	.zero		1


	//   ....[146]....
        /*0a2c*/ 	.word	0x000096d0
        /*0a30*/ 	.word	0x00000000
        /*0a34*/ 	.word	0x000000a8
        /*0a38*/ 	.short	0x010a
        /*0a3a*/ 	.byte	0xff
	.zero		1


	//   ....[147]....
        /*0a3c*/ 	.word	0x00009730
        /*0a40*/ 	.word	0x00000000
        /*0a44*/ 	.word	0x000000b0
        /*0a48*/ 	.short	0x010a
        /*0a4a*/ 	.byte	0xff
	.zero		1


	//   ....[148]....
        /*0a4c*/ 	.word	0x00009780
        /*0a50*/ 	.word	0x00000003
        /*0a54*/ 	.word	0x000000d0
        /*0a58*/ 	.short	0x010a
        /*0a5a*/ 	.byte	0xff
	.zero		1


	//   ....[149]....
        /*0a5c*/ 	.word	0x000097e0
        /*0a60*/ 	.word	0x00000000
        /*0a64*/ 	.word	0x00000080
        /*0a68*/ 	.short	0x010a
        /*0a6a*/ 	.byte	0xff
	.zero		1


	//   ....[150]....
        /*0a6c*/ 	.word	0x00009830
        /*0a70*/ 	.word	0x0000001a
        /*0a74*/ 	.word	0x000000f0
        /*0a78*/ 	.short	0x010a
        /*0a7a*/ 	.byte	0xff
	.zero		1


	//   ....[151]....
        /*0a7c*/ 	.word	0x00009880
        /*0a80*/ 	.word	0x00000004
        /*0a84*/ 	.word	0x00000080
        /*0a88*/ 	.short	0x010a
        /*0a8a*/ 	.byte	0xff
	.zero		1


	//   ....[152]....
        /*0a8c*/ 	.word	0x000098d0
        /*0a90*/ 	.word	0x00000002
        /*0a94*/ 	.word	0x00000080
        /*0a98*/ 	.short	0x010a
        /*0a9a*/ 	.byte	0xff
	.zero		1


	//   ....[153]....
        /*0a9c*/ 	.word	0x00009920
        /*0aa0*/ 	.word	0x00000003
        /*0aa4*/ 	.word	0x00000080
        /*0aa8*/ 	.short	0x010a
        /*0aaa*/ 	.byte	0xff
	.zero		1


	//----- nvinfo : EIATTR_NUM_MBARRIERS
	.align		4
.L_47:
        /*0aac*/ 	.byte	0x03, 0x38
        /*0aae*/ 	.short	0x002a


	//----- nvinfo : EIATTR_EXIT_INSTR_OFFSETS
	.align		4
        /*0ab0*/ 	.byte	0x04, 0x1c
        /*0ab2*/ 	.short	(.L_49 - .L_48)


	//   ....[0]....
.L_48:
        /*0ab4*/ 	.word	0x00003030


	//   ....[1]....
        /*0ab8*/ 	.word	0x00003540


	//   ....[2]....
        /*0abc*/ 	.word	0x000035a0


	//   ....[3]....
        /*0ac0*/ 	.word	0x00004520


	//   ....[4]....
        /*0ac4*/ 	.word	0x000056a0


	//   ....[5]....
        /*0ac8*/ 	.word	0x000056e0


	//   ....[6]....
        /*0acc*/ 	.word	0x00008b10


	//   ....[7]....
        /*0ad0*/ 	.word	0x00008b80


	//   ....[8]....
        /*0ad4*/ 	.word	0x00008bb0


	//   ....[9]....
        /*0ad8*/ 	.word	0x00008c30


	//----- nvinfo : EIATTR_MAX_THREADS
	.align		4
.L_49:
        /*0adc*/ 	.byte	0x04, 0x05
        /*0ade*/ 	.short	(.L_51 - .L_50)
.L_50:
        /*0ae0*/ 	.word	0x00000100
        /*0ae4*/ 	.word	0x00000001
        /*0ae8*/ 	.word	0x00000001


	//----- nvinfo : EIATTR_CRS_STACK_SIZE
	.align		4
.L_51:
        /*0aec*/ 	.byte	0x04, 0x1e
        /*0aee*/ 	.short	(.L_53 - .L_52)
.L_52:
        /*0af0*/ 	.word	0x00000000


	//----- nvinfo : EIATTR_CBANK_PARAM_SIZE
	.align		4
.L_53:
        /*0af4*/ 	.byte	0x03, 0x19
        /*0af6*/ 	.short	0x0800


	//----- nvinfo : EIATTR_PARAM_CBANK
	.align		4
        /*0af8*/ 	.byte	0x04, 0x0a
        /*0afa*/ 	.short	(.L_55 - .L_54)
	.align		4
.L_54:
        /*0afc*/ 	.word	index@(.nv.constant0._ZN7cutlass13device_kernelINS_4gemm6kernel13GemmUniversalIN4cute5tupleIJiiiiEEENS1_10collective13CollectiveMmaINS1_35MainloopSm100TmaUmmaWarpSpecializedILi8ELi2ELi4ENS5_IJNS4_1CILi4EEESB_NSA_ILi1EEEEEEEENS5_IJNSA_ILi64EEENSA_ILi128EEESF_EEENS_6half_tENS5_IJlSC_lEEESI_SJ_NS4_8TiledMMAINS4_8MMA_AtomIJNS4_20SM100_MMA_F16BF16_SSISI_SI_fLi64ELi128ELNS4_4UMMA5MajorE0ELSO_0ELNSN_7ScaleInE0ELSP_0EEEEEENS4_6LayoutINS5_IJSC_SC_SC_EEENS5_IJNSA_ILi0EEESU_SU_EEEEENS5_IJNS4_10UnderscoreESX_SX_EEEEENS4_23SM90_TMA_LOAD_MULTICASTENS4_14ComposedLayoutINS4_7SwizzleILi3ELi4ELi3EEENS4_18smem_ptr_flag_bitsILi16EEENSS_INS5_IJNSA_ILi8EEESF_EEENS5_IJSF_SC_EEEEEEEvNS4_8identityES10_S1A_vS1B_EENS_8epilogue10collective18CollectiveEpilogueINS1D_23Sm100TmaWarpSpecializedILi4ELi2ELi16ELb1ELb0EEEJSH_NS5_IJNSS_ISF_SC_EENSS_INSA_ILi32EEESC_EEEEESI_SJ_SI_SJ_NS1D_6fusion15FusionCallbacksIS1H_NS1M_17LinearCombinationISI_fSI_fLNS_15FloatRoundStyleE2EEESH_S1L_JEEENS4_5SM1004TMEM4LOAD26SM100_TMEM_LOAD_16dp256b4xENS4_13SM90_TMA_LOADENS11_INS12_ILi2ELi4ELi3EEES15_NSS_INS5_IJS16_S1J_EEENS5_IJS1J_SC_EEEEEEENS4_17SM75_U32x4_LDSM_NENS4_14SM90_TMA_STOREES21_NS4_17SM90_U32x4_STSM_NENS4_39AutoVectorizingCopyWithAssumedAlignmentILi128EEEEEEvvEEEEvNT_6ParamsE)
        /*0b00*/ 	.short	0x0380
        /*0b02*/ 	.short	0x0800


	//----- nvinfo : EIATTR_SW_WAR
	.align		4
.L_55:
        /*0b04*/ 	.byte	0x04, 0x36
        /*0b06*/ 	.short	(.L_57 - .L_56)
.L_56:
        /*0b08*/ 	.word	0x00000008
.L_57:


//--------------------- .nv.callgraph             --------------------------
	.section	.nv.callgraph,"",@"SHT_CUDA_CALLGRAPH"
	.align	4
	.sectionentsize	8
	.align		4
        /*0000*/ 	.word	0x00000000
	.align		4
        /*0004*/ 	.word	0xffffffff
	.align		4
        /*0008*/ 	.word	index@(_ZN7cutlass13device_kernelINS_4gemm6kernel13GemmUniversalIN4cute5tupleIJiiiiEEENS1_10collective13CollectiveMmaINS1_35MainloopSm100TmaUmmaWarpSpecializedILi8ELi2ELi4ENS5_IJNS4_1CILi4EEESB_NSA_ILi1EEEEEEEENS5_IJNSA_ILi64EEENSA_ILi128EEESF_EEENS_6half_tENS5_IJlSC_lEEESI_SJ_NS4_8TiledMMAINS4_8MMA_AtomIJNS4_20SM100_MMA_F16BF16_SSISI_SI_fLi64ELi128ELNS4_4UMMA5MajorE0ELSO_0ELNSN_7ScaleInE0ELSP_0EEEEEENS4_6LayoutINS5_IJSC_SC_SC_EEENS5_IJNSA_ILi0EEESU_SU_EEEEENS5_IJNS4_10UnderscoreESX_SX_EEEEENS4_23SM90_TMA_LOAD_MULTICASTENS4_14ComposedLayoutINS4_7SwizzleILi3ELi4ELi3EEENS4_18smem_ptr_flag_bitsILi16EEENSS_INS5_IJNSA_ILi8EEESF_EEENS5_IJSF_SC_EEEEEEEvNS4_8identityES10_S1A_vS1B_EENS_8epilogue10collective18CollectiveEpilogueINS1D_23Sm100TmaWarpSpecializedILi4ELi2ELi16ELb1ELb0EEEJSH_NS5_IJNSS_ISF_SC_EENSS_INSA_ILi32EEESC_EEEEESI_SJ_SI_SJ_NS1D_6fusion15FusionCallbacksIS1H_NS1M_17LinearCombinationISI_fSI_fLNS_15FloatRoundStyleE2EEESH_S1L_JEEENS4_5SM1004TMEM4LOAD26SM100_TMEM_LOAD_16dp256b4xENS4_13SM90_TMA_LOADENS11_INS12_ILi2ELi4ELi3EEES15_NSS_INS5_IJS16_S1J_EEENS5_IJS1J_SC_EEEEEEENS4_17SM75_U32x4_LDSM_NENS4_14SM90_TMA_STOREES21_NS4_17SM90_U32x4_STSM_NENS4_39AutoVectorizingCopyWithAssumedAlignmentILi128EEEEEEvvEEEEvNT_6ParamsE)
	.align		4
        /*000c*/ 	.word	index@(__assertfail)
	.align		4
        /*0010*/ 	.word	0x00000000
	.align		4
        /*0014*/ 	.word	0xfffffffe
	.align		4
        /*0018*/ 	.word	0x00000000
	.align		4
        /*001c*/ 	.word	0xfffffffd
	.align		4
        /*0020*/ 	.word	0x00000000
	.align		4
        /*0024*/ 	.word	0xfffffffc


//--------------------- .nv.constant4             --------------------------
	.section	.nv.constant4,"a",@progbits
	.align	8
	.align		8
.nv.constant4:
        /*0000*/ 	.dword	__assertfail
	.align		8
        /*0008*/ 	.dword	__unnamed_1
	.align		8
        /*0010*/ 	.dword	__unnamed_2
	.align		8
        /*0018*/ 	.dword	_ZN40_INTERNAL_d42c453b_4_k_cu_eec941d4_275274cuda3std3__45__cpo5beginE
	.align		8
        /*0020*/ 	.dword	_ZN40_INTERNAL_d42c453b_4_k_cu_eec941d4_275274cuda3std3__45__cpo3endE
	.align		8
        /*0028*/ 	.dword	_ZN40_INTERNAL_d42c453b_4_k_cu_eec941d4_275274cuda3std3__45__cpo6cbeginE
	.align		8
        /*0030*/ 	.dword	_ZN40_INTERNAL_d42c453b_4_k_cu_eec941d4_275274cuda3std3__45__cpo4cendE
	.align		8
        /*0038*/ 	.dword	_ZN40_INTERNAL_d42c453b_4_k_cu_eec941d4_275274cuda3std3__442_GLOBAL__N__d42c453b_4_k_cu_eec941d4_275276ignoreE
	.align		8
        /*0040*/ 	.dword	_ZN40_INTERNAL_d42c453b_4_k_cu_eec941d4_275274cuda3std3__419piecewise_constructE
	.align		8
        /*0048*/ 	.dword	_ZN40_INTERNAL_d42c453b_4_k_cu_eec941d4_275274cuda3std3__48in_placeE
	.align		8
        /*0050*/ 	.dword	_ZN40_INTERNAL_d42c453b_4_k_cu_eec941d4_275274cuda3std6ranges3__45__cpo4swapE
	.align		8
        /*0058*/ 	.dword	_ZN40_INTERNAL_d42c453b_4_k_cu_eec941d4_275274cuda3std6ranges3__45__cpo9iter_moveE
	.align		8
        /*0060*/ 	.dword	_ZN40_INTERNAL_d42c453b_4_k_cu_eec941d4_275274cute7productE
	.align		8
        /*0068*/ 	.dword	_ZN40_INTERNAL_d42c453b_4_k_cu_eec941d4_275274cute1_E
	.align		8
        /*0070*/ 	.dword	$str$25
	.align		8
        /*0078*/ 	.dword	$str$26
	.align		8
        /*0080*/ 	.dword	$str$27
	.align		8
        /*0088*/ 	.dword	$str$28


//--------------------- .text._ZN7cutlass13device_kernelINS_4gemm6kernel13GemmUniversalIN4cute5tupleIJiiiiEEENS1_10collective13CollectiveMmaINS1_35MainloopSm100TmaUmmaWarpSpecializedILi8ELi2ELi4ENS5_IJNS4_1CILi4EEESB_NSA_ILi1EEEEEEEENS5_IJNSA_ILi64EEENSA_ILi128EEESF_EEENS_6half_tENS5_IJlSC_lEEESI_SJ_NS4_8TiledMMAINS4_8MMA_AtomIJNS4_20SM100_MMA_F16BF16_SSISI_SI_fLi64ELi128ELNS4_4UMMA5MajorE0ELSO_0ELNSN_7ScaleInE0ELSP_0EEEEEENS4_6LayoutINS5_IJSC_SC_SC_EEENS5_IJNSA_ILi0EEESU_SU_EEEEENS5_IJNS4_10UnderscoreESX_SX_EEEEENS4_23SM90_TMA_LOAD_MULTICASTENS4_14ComposedLayoutINS4_7SwizzleILi3ELi4ELi3EEENS4_18smem_ptr_flag_bitsILi16EEENSS_INS5_IJNSA_ILi8EEESF_EEENS5_IJSF_SC_EEEEEEEvNS4_8identityES10_S1A_vS1B_EENS_8epilogue10collective18CollectiveEpilogueINS1D_23Sm100TmaWarpSpecializedILi4ELi2ELi16ELb1ELb0EEEJSH_NS5_IJNSS_ISF_SC_EENSS_INSA_ILi32EEESC_EEEEESI_SJ_SI_SJ_NS1D_6fusion15FusionCallbacksIS1H_NS1M_17LinearCombinationISI_fSI_fLNS_15FloatRoundStyleE2EEESH_S1L_JEEENS4_5SM1004TMEM4LOAD26SM100_TMEM_LOAD_16dp256b4xENS4_13SM90_TMA_LOADENS11_INS12_ILi2ELi4ELi3EEES15_NSS_INS5_IJS16_S1J_EEENS5_IJS1J_SC_EEEEEEENS4_17SM75_U32x4_LDSM_NENS4_14SM90_TMA_STOREES21_NS4_17SM90_U32x4_STSM_NENS4_39AutoVectorizingCopyWithAssumedAlignmentILi128EEEEEEvvEEEEvNT_6ParamsE --------------------------
	.section	.text._ZN7cutlass13device_kernelINS_4gemm6kernel13GemmUniversalIN4cute5tupleIJiiiiEEENS1_10collective13CollectiveMmaINS1_35MainloopSm100TmaUmmaWarpSpecializedILi8ELi2ELi4ENS5_IJNS4_1CILi4EEESB_NSA_ILi1EEEEEEEENS5_IJNSA_ILi64EEENSA_ILi128EEESF_EEENS_6half_tENS5_IJlSC_lEEESI_SJ_NS4_8TiledMMAINS4_8MMA_AtomIJNS4_20SM100_MMA_F16BF16_SSISI_SI_fLi64ELi128ELNS4_4UMMA5MajorE0ELSO_0ELNSN_7ScaleInE0ELSP_0EEEEEENS4_6LayoutINS5_IJSC_SC_SC_EEENS5_IJNSA_ILi0EEESU_SU_EEEEENS5_IJNS4_10UnderscoreESX_SX_EEEEENS4_23SM90_TMA_LOAD_MULTICASTENS4_14ComposedLayoutINS4_7SwizzleILi3ELi4ELi3EEENS4_18smem_ptr_flag_bitsILi16EEENSS_INS5_IJNSA_ILi8EEESF_EEENS5_IJSF_SC_EEEEEEEvNS4_8identityES10_S1A_vS1B_EENS_8epilogue10collective18CollectiveEpilogueINS1D_23Sm100TmaWarpSpecializedILi4ELi2ELi16ELb1ELb0EEEJSH_NS5_IJNSS_ISF_SC_EENSS_INSA_ILi32EEESC_EEEEESI_SJ_SI_SJ_NS1D_6fusion15FusionCallbacksIS1H_NS1M_17LinearCombinationISI_fSI_fLNS_15FloatRoundStyleE2EEESH_S1L_JEEENS4_5SM1004TMEM4LOAD26SM100_TMEM_LOAD_16dp256b4xENS4_13SM90_TMA_LOADENS11_INS12_ILi2ELi4ELi3EEES15_NSS_INS5_IJS16_S1J_EEENS5_IJS1J_SC_EEEEEEENS4_17SM75_U32x4_LDSM_NENS4_14SM90_TMA_STOREES21_NS4_17SM90_U32x4_STSM_NENS4_39AutoVectorizingCopyWithAssumedAlignmentILi128EEEEEEvvEEEEvNT_6ParamsE,"ax",@progbits
	.align	128
.text._ZN7cutlass13device_kernelINS_4gemm6kernel13GemmUniversalIN4cute5tupleIJiiiiEEENS1_10collective13CollectiveMmaINS1_35MainloopSm100TmaUmmaWarpSpecializedILi8ELi2ELi4ENS5_IJNS4_1CILi4EEESB_NSA_ILi1EEEEEEEENS5_IJNSA_ILi64EEENSA_ILi128EEESF_EEENS_6half_tENS5_IJlSC_lEEESI_SJ_NS4_8TiledMMAINS4_8MMA_AtomIJNS4_20SM100_MMA_F16BF16_SSISI_SI_fLi64ELi128ELNS4_4UMMA5MajorE0ELSO_0ELNSN_7ScaleInE0ELSP_0EEEEEENS4_6LayoutINS5_IJSC_SC_SC_EEENS5_IJNSA_ILi0EEESU_SU_EEEEENS5_IJNS4_10UnderscoreESX_SX_EEEEENS4_23SM90_TMA_LOAD_MULTICASTENS4_14ComposedLayoutINS4_7SwizzleILi3ELi4ELi3EEENS4_18smem_ptr_flag_bitsILi16EEENSS_INS5_IJNSA_ILi8EEESF_EEENS5_IJSF_SC_EEEEEEEvNS4_8identityES10_S1A_vS1B_EENS_8epilogue10collective18CollectiveEpilogueINS1D_23Sm100TmaWarpSpecializedILi4ELi2ELi16ELb1ELb0EEEJSH_NS5_IJNSS_ISF_SC_EENSS_INSA_ILi32EEESC_EEEEESI_SJ_SI_SJ_NS1D_6fusion15FusionCallbacksIS1H_NS1M_17LinearCombinationISI_fSI_fLNS_15FloatRoundStyleE2EEESH_S1L_JEEENS4_5SM1004TMEM4LOAD26SM100_TMEM_LOAD_16dp256b4xENS4_13SM90_TMA_LOADENS11_INS12_ILi2ELi4ELi3EEES15_NSS_INS5_IJS16_S1J_EEENS5_IJS1J_SC_EEEEEEENS4_17SM75_U32x4_LDSM_NENS4_14SM90_TMA_STOREES21_NS4_17SM90_U32x4_STSM_NENS4_39AutoVectorizingCopyWithAssumedAlignmentILi128EEEEEEvvEEEEvNT_6ParamsE:
        .type           _ZN7cutlass13device_kernelINS_4gemm6kernel13GemmUniversalIN4cute5tupleIJiiiiEEENS1_10collective13CollectiveMmaINS1_35MainloopSm100TmaUmmaWarpSpecializedILi8ELi2ELi4ENS5_IJNS4_1CILi4EEESB_NSA_ILi1EEEEEEEENS5_IJNSA_ILi64EEENSA_ILi128EEESF_EEENS_6half_tENS5_IJlSC_lEEESI_SJ_NS4_8TiledMMAINS4_8MMA_AtomIJNS4_20SM100_MMA_F16BF16_SSISI_SI_fLi64ELi128ELNS4_4UMMA5MajorE0ELSO_0ELNSN_7ScaleInE0ELSP_0EEEEEENS4_6LayoutINS5_IJSC_SC_SC_EEENS5_IJNSA_ILi0EEESU_SU_EEEEENS5_IJNS4_10UnderscoreESX_SX_EEEEENS4_23SM90_TMA_LOAD_MULTICASTENS4_14ComposedLayoutINS4_7SwizzleILi3ELi4ELi3EEENS4_18smem_ptr_flag_bitsILi16EEENSS_INS5_IJNSA_ILi8EEESF_EEENS5_IJSF_SC_EEEEEEEvNS4_8identityES10_S1A_vS1B_EENS_8epilogue10collective18CollectiveEpilogueINS1D_23Sm100TmaWarpSpecializedILi4ELi2ELi16ELb1ELb0EEEJSH_NS5_IJNSS_ISF_SC_EENSS_INSA_ILi32EEESC_EEEEESI_SJ_SI_SJ_NS1D_6fusion15FusionCallbacksIS1H_NS1M_17LinearCombinationISI_fSI_fLNS_15FloatRoundStyleE2EEESH_S1L_JEEENS4_5SM1004TMEM4LOAD26SM100_TMEM_LOAD_16dp256b4xENS4_13SM90_TMA_LOADENS11_INS12_ILi2ELi4ELi3EEES15_NSS_INS5_IJS16_S1J_EEENS5_IJS1J_SC_EEEEEEENS4_17SM75_U32x4_LDSM_NENS4_14SM90_TMA_STOREES21_NS4_17SM90_U32x4_STSM_NENS4_39AutoVectorizingCopyWithAssumedAlignmentILi128EEEEEEvvEEEEvNT_6ParamsE,@function
        .size           _ZN7cutlass13device_kernelINS_4gemm6kernel13GemmUniversalIN4cute5tupleIJiiiiEEENS1_10collective13CollectiveMmaINS1_35MainloopSm100TmaUmmaWarpSpecializedILi8ELi2ELi4ENS5_IJNS4_1CILi4EEESB_NSA_ILi1EEEEEEEENS5_IJNSA_ILi64EEENSA_ILi128EEESF_EEENS_6half_tENS5_IJlSC_lEEESI_SJ_NS4_8TiledMMAINS4_8MMA_AtomIJNS4_20SM100_MMA_F16BF16_SSISI_SI_fLi64ELi128ELNS4_4UMMA5MajorE0ELSO_0ELNSN_7ScaleInE0ELSP_0EEEEEENS4_6LayoutINS5_IJSC_SC_SC_EEENS5_IJNSA_ILi0EEESU_SU_EEEEENS5_IJNS4_10UnderscoreESX_SX_EEEEENS4_23SM90_TMA_LOAD_MULTICASTENS4_14ComposedLayoutINS4_7SwizzleILi3ELi4ELi3EEENS4_18smem_ptr_flag_bitsILi16EEENSS_INS5_IJNSA_ILi8EEESF_EEENS5_IJSF_SC_EEEEEEEvNS4_8identityES10_S1A_vS1B_EENS_8epilogue10collective18CollectiveEpilogueINS1D_23Sm100TmaWarpSpecializedILi4ELi2ELi16ELb1ELb0EEEJSH_NS5_IJNSS_ISF_SC_EENSS_INSA_ILi32EEESC_EEEEESI_SJ_SI_SJ_NS1D_6fusion15FusionCallbacksIS1H_NS1M_17LinearCombinationISI_fSI_fLNS_15FloatRoundStyleE2EEESH_S1L_JEEENS4_5SM1004TMEM4LOAD26SM100_TMEM_LOAD_16dp256b4xENS4_13SM90_TMA_LOADENS11_INS12_ILi2ELi4ELi3EEES15_NSS_INS5_IJS16_S1J_EEENS5_IJS1J_SC_EEEEEEENS4_17SM75_U32x4_LDSM_NENS4_14SM90_TMA_STOREES21_NS4_17SM90_U32x4_STSM_NENS4_39AutoVectorizingCopyWithAssumedAlignmentILi128EEEEEEvvEEEEvNT_6ParamsE,(.L_x_196 - _ZN7cutlass13device_kernelINS_4gemm6kernel13GemmUniversalIN4cute5tupleIJiiiiEEENS1_10collective13CollectiveMmaINS1_35MainloopSm100TmaUmmaWarpSpecializedILi8ELi2ELi4ENS5_IJNS4_1CILi4EEESB_NSA_ILi1EEEEEEEENS5_IJNSA_ILi64EEENSA_ILi128EEESF_EEENS_6half_tENS5_IJlSC_lEEESI_SJ_NS4_8TiledMMAINS4_8MMA_AtomIJNS4_20SM100_MMA_F16BF16_SSISI_SI_fLi64ELi128ELNS4_4UMMA5MajorE0ELSO_0ELNSN_7ScaleInE0ELSP_0EEEEEENS4_6LayoutINS5_IJSC_SC_SC_EEENS5_IJNSA_ILi0EEESU_SU_EEEEENS5_IJNS4_10UnderscoreESX_SX_EEEEENS4_23SM90_TMA_LOAD_MULTICASTENS4_14ComposedLayoutINS4_7SwizzleILi3ELi4ELi3EEENS4_18smem_ptr_flag_bitsILi16EEENSS_INS5_IJNSA_ILi8EEESF_EEENS5_IJSF_SC_EEEEEEEvNS4_8identityES10_S1A_vS1B_EENS_8epilogue10collective18CollectiveEpilogueINS1D_23Sm100TmaWarpSpecializedILi4ELi2ELi16ELb1ELb0EEEJSH_NS5_IJNSS_ISF_SC_EENSS_INSA_ILi32EEESC_EEEEESI_SJ_SI_SJ_NS1D_6fusion15FusionCallbacksIS1H_NS1M_17LinearCombinationISI_fSI_fLNS_15FloatRoundStyleE2EEESH_S1L_JEEENS4_5SM1004TMEM4LOAD26SM100_TMEM_LOAD_16dp256b4xENS4_13SM90_TMA_LOADENS11_INS12_ILi2ELi4ELi3EEES15_NSS_INS5_IJS16_S1J_EEENS5_IJS1J_SC_EEEEEEENS4_17SM75_U32x4_LDSM_NENS4_14SM90_TMA_STOREES21_NS4_17SM90_U32x4_STSM_NENS4_39AutoVectorizingCopyWithAssumedAlignmentILi128EEEEEEvvEEEEvNT_6ParamsE)
        .other          _ZN7cutlass13device_kernelINS_4gemm6kernel13GemmUniversalIN4cute5tupleIJiiiiEEENS1_10collective13CollectiveMmaINS1_35MainloopSm100TmaUmmaWarpSpecializedILi8ELi2ELi4ENS5_IJNS4_1CILi4EEESB_NSA_ILi1EEEEEEEENS5_IJNSA_ILi64EEENSA_ILi128EEESF_EEENS_6half_tENS5_IJlSC_lEEESI_SJ_NS4_8TiledMMAINS4_8MMA_AtomIJNS4_20SM100_MMA_F16BF16_SSISI_SI_fLi64ELi128ELNS4_4UMMA5MajorE0ELSO_0ELNSN_7ScaleInE0ELSP_0EEEEEENS4_6LayoutINS5_IJSC_SC_SC_EEENS5_IJNSA_ILi0EEESU_SU_EEEEENS5_IJNS4_10UnderscoreESX_SX_EEEEENS4_23SM90_TMA_LOAD_MULTICASTENS4_14ComposedLayoutINS4_7SwizzleILi3ELi4ELi3EEENS4_18smem_ptr_flag_bitsILi16EEENSS_INS5_IJNSA_ILi8EEESF_EEENS5_IJSF_SC_EEEEEEEvNS4_8identityES10_S1A_vS1B_EENS_8epilogue10collective18CollectiveEpilogueINS1D_23Sm100TmaWarpSpecializedILi4ELi2ELi16ELb1ELb0EEEJSH_NS5_IJNSS_ISF_SC_EENSS_INSA_ILi32EEESC_EEEEESI_SJ_SI_SJ_NS1D_6fusion15FusionCallbacksIS1H_NS1M_17LinearCombinationISI_fSI_fLNS_15FloatRoundStyleE2EEESH_S1L_JEEENS4_5SM1004TMEM4LOAD26SM100_TMEM_LOAD_16dp256b4xENS4_13SM90_TMA_LOADENS11_INS12_ILi2ELi4ELi3EEES15_NSS_INS5_IJS16_S1J_EEENS5_IJS1J_SC_EEEEEEENS4_17SM75_U32x4_LDSM_NENS4_14SM90_TMA_STOREES21_NS4_17SM90_U32x4_STSM_NENS4_39AutoVectorizingCopyWithAssumedAlignmentILi128EEEEEEvvEEEEvNT_6ParamsE,@"STO_CUDA_ENTRY STV_DEFAULT"
_ZN7cutlass13device_kernelINS_4gemm6kernel13GemmUniversalIN4cute5tupleIJiiiiEEENS1_10collective13CollectiveMmaINS1_35MainloopSm100TmaUmmaWarpSpecializedILi8ELi2ELi4ENS5_IJNS4_1CILi4EEESB_NSA_ILi1EEEEEEEENS5_IJNSA_ILi64EEENSA_ILi128EEESF_EEENS_6half_tENS5_IJlSC_lEEESI_SJ_NS4_8TiledMMAINS4_8MMA_AtomIJNS4_20SM100_MMA_F16BF16_SSISI_SI_fLi64ELi128ELNS4_4UMMA5MajorE0ELSO_0ELNSN_7ScaleInE0ELSP_0EEEEEENS4_6LayoutINS5_IJSC_SC_SC_EEENS5_IJNSA_ILi0EEESU_SU_EEEEENS5_IJNS4_10UnderscoreESX_SX_EEEEENS4_23SM90_TMA_LOAD_MULTICASTENS4_14ComposedLayoutINS4_7SwizzleILi3ELi4ELi3EEENS4_18smem_ptr_flag_bitsILi16EEENSS_INS5_IJNSA_ILi8EEESF_EEENS5_IJSF_SC_EEEEEEEvNS4_8identityES10_S1A_vS1B_EENS_8epilogue10collective18CollectiveEpilogueINS1D_23Sm100TmaWarpSpecializedILi4ELi2ELi16ELb1ELb0EEEJSH_NS5_IJNSS_ISF_SC_EENSS_INSA_ILi32EEESC_EEEEESI_SJ_SI_SJ_NS1D_6fusion15FusionCallbacksIS1H_NS1M_17LinearCombinationISI_fSI_fLNS_15FloatRoundStyleE2EEESH_S1L_JEEENS4_5SM1004TMEM4LOAD26SM100_TMEM_LOAD_16dp256b4xENS4_13SM90_TMA_LOADENS11_INS12_ILi2ELi4ELi3EEES15_NSS_INS5_IJS16_S1J_EEENS5_IJS1J_SC_EEEEEEENS4_17SM75_U32x4_LDSM_NENS4_14SM90_TMA_STOREES21_NS4_17SM90_U32x4_STSM_NENS4_39AutoVectorizingCopyWithAssumedAlignmentILi128EEEEEEvvEEEEvNT_6ParamsE:
[----:B------:R-:W1:Y:S01]  /*0000*/  LDC R1, c[0x0][0x37c] ;  /* 0x0000df00ff017b82 */ /* 0x000e620000000800 */
[----:B------:R-:W2:Y:S01]  /*0010*/  S2R R60, SR_TID.X ;  /* 0x00000000003c7919 */ /* 0x000ea20000002100 */
[----:B------:R-:W3:Y:S01]  /*0020*/  LDCU.64 UR8, c[0x0][0x890] ;  /* 0x00011200ff0877ac */ /* 0x000ee20008000a00 */
[----:B------:R-:W-:Y:S02]  /*0030*/  PRMT R49, RZ, 0x7610, R49 ;  /* 0x00007610ff317816 */ /* 0x000fe40000000031 */
[----:B------:R-:W-:Y:S02]  /*0040*/  ELECT P3, URZ, PT ;  /* 0x0000000000ff782f */ /* 0x000fe40003860000 */
[----:B---3--:R-:W-:-:S04]  /*0050*/  ISETP.NE.U32.AND P0, PT, RZ, UR8, PT ;  /* 0x00000008ff007c0c */ /* 0x008fc8000bf05070 */
[----:B------:R-:W-:Y:S02]  /*0060*/  ISETP.NE.AND.EX P1, PT, RZ, UR9, PT, P0 ;  /* 0x00000009ff007c0c */ /* 0x000fe4000bf25300 */
[----:B--2---:R-:W-:-:S05]  /*0070*/  SHF.R.U32.HI R50, RZ, 0x5, R60 ;  /* 0x00000005ff327819 */ /* 0x004fca000001163c */
[----:B------:R-:W2:Y:S02]  /*0080*/  SHFL.IDX PT, R0, R50, RZ, 0x1f ;  /* 0x00001fff32007589 */ /* 0x000ea400000e0000 */
[----:B--2---:R-:W-:-:S04]  /*0090*/  R2UR UR17, R0 ;  /* 0x00000000001172ca */ /* 0x004fc800000e0000 */
[----:B-1----:R-:W-:Y:S05]  /*00a0*/  @P1 BRA `(.L_x_0) ;  /* 0x0000000000301947 */ /* 0x002fea0003800000 */
[----:B------:R-:W1:Y:S02]  /*00b0*/  LDCU.64 UR4, c[0x0][0x888] ;  /* 0x00011100ff0477ac */ /* 0x000e640008000a00 */
[----:B-1----:R-:W-:-:S04]  /*00c0*/  UISETP.NE.U32.AND UP0, UPT, UR4, URZ, UPT ;  /* 0x000000ff0400728c */ /* 0x002fc8000bf05070 */
[----:B------:R-:W-:-:S09]  /*00d0*/  UISETP.NE.AND.EX UP0, UPT, UR5, URZ, UPT, UP0 ;  /* 0x000000ff0500728c */ /* 0x000fd2000bf05300 */
[----:B------:R-:W-:Y:S05]  /*00e0*/  BRA.U !UP0, `(.L_x_1) ;  /* 0x0000000108147547 */ /* 0x000fea000b800000 */
[----:B------:R-:W1:Y:S01]  /*00f0*/  LDC.64 R2, c[0x0][0x888] ;  /* 0x00022200ff027b82 */ /* 0x000e620000000a00 */
[----:B------:R-:W1:Y:S02]  /*0100*/  LDCU.64 UR4, c[0x0][0x358] ;  /* 0x00006b00ff0477ac */ /* 0x000e640008000a00 */
[----:B-1----:R1:W5:Y:S01]  /*0110*/  LDG.E R27, desc[UR4][R2.64] ;  /* 0x00000004021b7981 */ /* 0x002362000c1e1900 */
[----:B------:R-:W-:Y:S01]  /*0120*/  HFMA2 R49, -RZ, RZ, 0, 5.9604644775390625e-08 ;  /* 0x00000001ff317431 */ /* 0x000fe200000001ff */
[----:B------:R-:W-:Y:S05]  /*0130*/  BRA `(.L_x_0) ;  /* 0x00000000000c7947 */ /* 0x000fea0003800000 */
.L_x_1:
[----:B------:R-:W1:Y:S01]  /*0140*/  LDCU UR4, c[0x0][0x880] ;  /* 0x00011000ff0477ac */ /* 0x000e620008000800 */
[----:B------:R-:W-:Y:S01]  /*0150*/  HFMA2 R49, -RZ, RZ, 0, 5.9604644775390625e-08 ;  /* 0x00000001ff317431 */ /* 0x000fe200000001ff */
[----:B-1----:R-:W-:-:S07]  /*0160*/  MOV R27, UR4 ;  /* 0x00000004001b7c02 */ /* 0x002fce0008000f00 */
.L_x_0:
[----:B------:R-:W2:Y:S02]  /*0170*/  LDCU.64 UR4, c[0x0][0x8b0] ;  /* 0x00011600ff0477ac */ /* 0x000ea40008000a00 */
[----:B--2---:R-:W-:-:S04]  /*0180*/  UISETP.NE.U32.AND UP0, UPT, UR4, URZ, UPT ;  /* 0x000000ff0400728c */ /* 0x004fc8000bf05070 */
[----:B------:R-:W-:-:S09]  /*0190*/  UISETP.NE.AND.EX UP0, UPT, UR5, URZ, UPT, UP0 ;  /* 0x000000ff0500728c */ /* 0x000fd2000bf05300 */
[----:B------:R-:W-:Y:S05]  /*01a0*/  BRA.U UP0, `(.L_x_2) ;  /* 0x0000000100287547 */ /* 0x000fea000b800000 */
[----:B------:R-:W2:Y:S02]  /*01b0*/  LDCU.64 UR4, c[0x0][0x8a8] ;  /* 0x00011500ff0477ac */ /* 0x000ea40008000a00 */
[----:B--2---:R-:W-:-:S04]  /*01c0*/  UISETP.NE.U32.AND UP0, UPT, UR4, URZ, UPT ;  /* 0x000000ff0400728c */ /* 0x004fc8000bf05070 */
[----:B------:R-:W-:-:S09]  /*01d0*/  UISETP.NE.AND.EX UP0, UPT, UR5, URZ, UPT, UP0 ;  /* 0x000000ff0500728c */ /* 0x000fd2000bf05300 */
[----:B------:R-:W-:Y:S05]  /*01e0*/  BRA.U !UP0, `(.L_x_3) ;  /* 0x0000000108107547 */ /* 0x000fea000b800000 */
[----:B------:R-:W2:Y:S01]  /*01f0*/  LDC.64 R24, c[0x0][0x8a8] ;  /* 0x00022a00ff187b82 */ /* 0x000ea20000000a00 */
[----:B------:R-:W2:Y:S02]  /*0200*/  LDCU.64 UR4, c[0x0][0x358] ;  /* 0x00006b00ff0477ac */ /* 0x000ea40008000a00 */
[----:B--2---:R2:W5:Y:S01]  /*0210*/  LDG.E R24, desc[UR4][R24.64] ;  /* 0x0000000418187981 */ /* 0x004562000c1e1900 */
[----:B------:R-:W-:Y:S05]  /*0220*/  BRA `(.L_x_2) ;  /* 0x0000000000087947 */ /* 0x000fea0003800000 */
.L_x_3:
[----:B------:R-:W2:Y:S02]  /*0230*/  LDCU UR4, c[0x0][0x8a0] ;  /* 0x00011400ff0477ac */ /* 0x000ea40008000800 */
[----:B--2---:R-:W-:Y:S02]  /*0240*/  MOV R24, UR4 ;  /* 0x0000000400187c02 */ /* 0x004fe40008000f00 */
.L_x_2:
[----:B------:R-:W-:Y:S01]  /*0250*/  IMAD.U32 R0, RZ, RZ, UR17 ;  /* 0x00000011ff007e24 */ /* 0x000fe2000f8e00ff */
[----:B------:R-:W-:Y:S04]  /*0260*/  BSSY.RECONVERGENT B0, `(.L_x_4) ;  /* 0x000000c000007945 */ /* 0x000fe80003800200 */
[C---:B------:R-:W-:Y:S02]  /*0270*/  ISETP.NE.OR P2, PT, R0.reuse, 0x1, !P3 ;  /* 0x000000010000780c */ /* 0x040fe40005f45670 */
[----:B------:R-:W-:-:S11]  /*0280*/  ISETP.NE.OR P1, PT, R0, 0x3, !P3 ;  /* 0x000000030000780c */ /* 0x000fd60005f25670 */
[----:B------:R-:W-:Y:S05]  /*0290*/  @P2 BRA `(.L_x_5) ;  /* 0x0000000000202947 */ /* 0x000fea0003800000 */
[----:B------:R-:W3:Y:S02]  /*02a0*/  LDCU.64 UR4, c[0x0][0x348] ;  /* 0x00006900ff0477ac */ /* 0x000ee40008000a00 */
[----:B---3--:R-:W-:Y:S02]  /*02b0*/  UIADD3 UR6, UP1, UPT, UR4, 0x80, URZ ;  /* 0x0000008004067890 */ /* 0x008fe4000ff3e0ff */
[----:B------:R-:W-:Y:S02]  /*02c0*/  UIADD3 UR4, UP0, UPT, UR4, 0x180, URZ ;  /* 0x0000018004047890 */ /* 0x000fe4000ff1e0ff */
[----:B------:R-:W-:Y:S02]  /*02d0*/  UIADD3.X UR7, UPT, UPT, URZ, UR5, URZ, UP1, !UPT ;  /* 0x00000005ff077290 */ /* 0x000fe40008ffe4ff */
[----:B------:R-:W-:-:S07]  /*02e0*/  UIADD3.X UR5, UPT, UPT, URZ, UR5, URZ, UP0, !UPT ;  /* 0x00000005ff057290 */ /* 0x000fce00087fe4ff */
[----:B------:R3:W-:Y:S02]  /*02f0*/  UTMACCTL.PF [UR6] ;  /* 0x00000000060079b9 */ /* 0x0007e40008040000 */
[----:B------:R3:W-:Y:S02]  /*0300*/  UTMACCTL.PF [UR4] ;  /* 0x00000000040079b9 */ /* 0x0007e40008040000 */
[----:B---3--:R-:W-:Y:S01]  /*0310*/  NOP ;  /* 0x0000000000007918 */ /* 0x008fe20000000000 */
.L_x_5:
[----:B------:R-:W-:Y:S05]  /*0320*/  BSYNC.RECONVERGENT B0 ;  /* 0x0000000000007941 */ /* 0x000fea0003800200 */
.L_x_4:
[----:B------:R-:W-:Y:S04]  /*0330*/  BSSY.RECONVERGENT B0, `(.L_x_6) ;  /* 0x000000a000007945 */ /* 0x000fe80003800200 */
        /* <DEDUP_REMOVED lines=9> */
.L_x_7:
[----:B------:R-:W-:Y:S05]  /*03d0*/  BSYNC.RECONVERGENT B0 ;  /* 0x0000000000007941 */ /* 0x000fea0003800200 */
.L_x_6:
[----:B------:R-:W3:Y:S01]  /*03e0*/  LDCU.64 UR4, c[0x0][0x888] ;  /* 0x00011100ff0477ac */ /* 0x000ee20008000a00 */
[----:B------:R-:W-:Y:S01]  /*03f0*/  ISETP.NE.AND.EX P0, PT, RZ, UR9, PT, P0 ;  /* 0x00000009ff007c0c */ /* 0x000fe2000bf05300 */
[----:B------:R-:W-:Y:S01]  /*0400*/  UPLOP3.LUT UP3, UPT, UPT, UPT, UPT, 0x80, 0x8 ;  /* 0x000000000008789c */ /* 0x000fe20003f6f070 */
[----:B---3--:R-:W-:-:S04]  /*0410*/  ISETP.NE.U32.AND P1, PT, RZ, UR4, PT ;  /* 0x00000004ff007c0c */ /* 0x008fc8000bf25070 */
[----:B------:R-:W-:-:S13]  /*0420*/  ISETP.NE.AND.EX P1, PT, RZ, UR5, PT, P1 ;  /* 0x00000005ff007c0c */ /* 0x000fda000bf25310 */
[----:B------:R-:W-:Y:S05]  /*0430*/  @P1 BRA P0, `(.L_x_8) ;  /* 0x0000000000281947 */ /* 0x000fea0000000000 */
[----:B------:R-:W-:Y:S01]  /*0440*/  UISETP.NE.U32.AND UP0, UPT, UR8, URZ, UPT ;  /* 0x000000ff0800728c */ /* 0x000fe2000bf05070 */
[----:B-----5:R-:W-:Y:S01]  /*0450*/  FSETP.NEU.AND P0, PT, R27, RZ, PT ;  /* 0x000000ff1b00720b */ /* 0x020fe20003f0d000 */
[----:B------:R-:W-:Y:S02]  /*0460*/  UISETP.NE.U32.AND UP2, UPT, UR4, URZ, UPT ;  /* 0x000000ff0400728c */ /* 0x000fe4000bf45070 */
[----:B------:R-:W-:Y:S02]  /*0470*/  UISETP.NE.AND.EX UP1, UPT, UR9, URZ, UPT, UP0 ;  /* 0x000000ff0900728c */ /* 0x000fe4000bf25300 */
[----:B------:R-:W-:-:S04]  /*0480*/  UISETP.NE.AND.EX UP0, UPT, UR5, URZ, UPT, UP2 ;  /* 0x000000ff0500728c */ /* 0x000fc8000bf05320 */
[----:B------:R-:W-:-:S04]  /*0490*/  USEL UR4, URZ, 0xffffffff, UP0 ;  /* 0xffffffffff047887 */ /* 0x000fc80008000000 */
[----:B------:R-:W-:Y:S01]  /*04a0*/  VOTEU.ANY UP0, P0 ;  /* 0x0000000000ff7886 */ /* 0x000fe20000000100 */
[----:B------:R-:W-:-:S04]  /*04b0*/  @!UP1 USEL UR4, URZ, 0xffffffff, UP0 ;  /* 0xffffffffff049887 */ /* 0x000fc80008000000 */
[----:B------:R-:W-:-:S04]  /*04c0*/  ULOP3.LUT UR4, UR4, 0x1, URZ, 0xc0, !UPT ;  /* 0x0000000104047892 */ /* 0x000fc8000f8ec0ff */
[----:B------:R-:W-:-:S11]  /*04d0*/  UISETP.NE.U32.AND UP3, UPT, UR4, 0x1, UPT ;  /* 0x000000010400788c */ /* 0x000fd6000bf65070 */
.L_x_8:
[----:B-1----:R-:W1:Y:S01]  /*04e0*/  SHFL.IDX PT, R2, R50, RZ, 0x1f ;  /* 0x00001fff32027589 */ /* 0x002e6200000e0000 */
[----:B------:R-:W-:-:S04]  /*04f0*/  UISETP.NE.AND UP0, UPT, UR17, 0x2, UPT ;  /* 0x000000021100788c */ /* 0x000fc8000bf05270 */
[----:B------:R-:W-:Y:S01]  /*0500*/  USEL UR48, URZ, 0x1, UP0 ;  /* 0x00000001ff307887 */ /* 0x000fe20008000000 */
[----:B-1----:R-:W-:-:S13]  /*0510*/  ISETP.NE.AND P0, PT, R2, RZ, PT ;  /* 0x000000ff0200720c */ /* 0x002fda0003f05270 */
[----:B------:R-:W-:Y:S05]  /*0520*/  @P0 BRA `(.L_x_9) ;  /* 0x0000000000840947 */ /* 0x000fea0003800000 */
[----:B------:R-:W-:Y:S01]  /*0530*/  ELECT P0, URZ, PT ;  /* 0x0000000000ff782f */ /* 0x000fe20003800000 */
[----:B------:R-:W-:-:S12]  /*0540*/  BSSY.RECONVERGENT B0, `(.L_x_9) ;  /* 0x000001f000007945 */ /* 0x000fd80003800200 */
[----:B------:R-:W-:Y:S05]  /*0550*/  @!P0 BRA `(.L_x_10) ;  /* 0x0000000000748947 */ /* 0x000fea0003800000 */
[----:B------:R-:W1:Y:S01]  /*0560*/  S2UR UR4, SR_CgaCtaId ;  /* 0x00000000000479c3 */ /* 0x000e620000008800 */
[----:B------:R-:W-:Y:S01]  /*0570*/  UMOV UR5, 0x400 ;  /* 0x0000040000057882 */ /* 0x000fe20000000000 */
[----:B------:R-:W-:Y:S01]  /*0580*/  UMOV UR8, 0x1 ;  /* 0x0000000100087882 */ /* 0x000fe20000000000 */
[----:B------:R-:W-:Y:S01]  /*0590*/  UMOV UR6, 0x7 ;  /* 0x0000000700067882 */ /* 0x000fe20000000000 */
[----:B------:R-:W-:-:S04]  /*05a0*/  UIADD3 UR8, UPT, UPT, -UR8, 0x100000, URZ ;  /* 0x0010000008087890 */ /* 0x000fc8000fffe1ff */
[----:B------:R-:W-:Y:S02]  /*05b0*/  USHF.L.U32 UR9, UR8, 0xb, URZ ;  /* 0x0000000b08097899 */ /* 0x000fe400080006ff */
[----:B------:R-:W-:Y:S02]  /*05c0*/  USHF.L.U32 UR8, UR8, 0x1, URZ ;  /* 0x0000000108087899 */ /* 0x000fe400080006ff */
[----:B------:R-:W-:-:S04]  /*05d0*/  UIADD3 UR6, UPT, UPT, -UR6, 0x100000, URZ ;  /* 0x0010000006067890 */ /* 0x000fc8000fffe1ff */
[----:B------:R-:W-:Y:S02]  /*05e0*/  USHF.L.U32 UR7, UR6, 0xb, URZ ;  /* 0x0000000b06077899 */ /* 0x000fe400080006ff */
[----:B------:R-:W-:Y:S02]  /*05f0*/  USHF.L.U32 UR6, UR6, 0x1, URZ ;  /* 0x0000000106067899 */ /* 0x000fe400080006ff */
[----:B-1----:R-:W-:Y:S01]  /*0600*/  ULEA UR4, UR4, UR5, 0x18 ;  /* 0x0000000504047291 */ /* 0x002fe2000f8ec0ff */
[----:B------:R-:W1:Y:S11]  /*0610*/  FENCE.VIEW.ASYNC.S ;  /* 0x00000000000073c6 */ /* 0x000e760000000000 */
[----:B-1----:R1:W3:Y:S01]  /*0620*/  SYNCS.EXCH.64 URZ, [UR4], UR8 ;  /* 0x0000000804ff75b2 */ /* 0x0022e20008000100 */
[----:B------:R1:W4:Y:S01]  /*0630*/  SYNCS.EXCH.64 URZ, [UR4+0x40], UR6 ;  /* 0x0000400604ff75b2 */ /* 0x0003220008000100 */
[----:B------:R1:W1:Y:S01]  /*0640*/  SYNCS.EXCH.64 URZ, [UR4+0x8], UR8 ;  /* 0x0000080804ff75b2 */ /* 0x0002620008000100 */
        /* <DEDUP_REMOVED lines=13> */
[----:B------:R-:W-:Y:S01]  /*0720*/  NOP ;  /* 0x0000000000007918 */ /* 0x000fe20000000000 */
.L_x_10:
[----:B-1----:R-:W-:Y:S05]  /*0730*/  BSYNC.RECONVERGENT B0 ;  /* 0x0000000000007941 */ /* 0x002fea0003800200 */
.L_x_9:
[----:B------:R-:W1:Y:S01]  /*0740*/  SHFL.IDX PT, R2, R50, RZ, 0x1f ;  /* 0x00001fff32027589 */ /* 0x000e6200000e0000 */
[----:B------:R-:W-:Y:S01]  /*0750*/  NOP ;  /* 0x0000000000007918 */ /* 0x000fe20000000000 */
[----:B-1----:R-:W-:-:S13]  /*0760*/  ISETP.NE.AND P0, PT, R2, 0x1, PT ;  /* 0x000000010200780c */ /* 0x002fda0003f05270 */
[----:B------:R-:W-:Y:S05]  /*0770*/  @P0 BRA `(.L_x_11) ;  /* 0x0000000000580947 */ /* 0x000fea0003800000 */
        /* <DEDUP_REMOVED lines=9> */
[----:B------:R-:W-:Y:S01]  /*0810*/  USHF.L.U32 UR6, UR6, 0x1, URZ ;  /* 0x0000000106067899 */ /* 0x000fe200080006ff */
[----:B------:R-:W-:Y:S01]  /*0820*/  ELECT P0, URZ, PT ;  /* 0x0000000000ff782f */ /* 0x000fe20003800000 */
[----:B-1----:R-:W-:Y:S01]  /*0830*/  ULEA UR4, UR4, UR5, 0x18 ;  /* 0x0000000504047291 */ /* 0x002fe2000f8ec0ff */
[----:B------:R-:W1:Y:S11]  /*0840*/  FENCE.VIEW.ASYNC.S ;  /* 0x00000000000073c6 */ /* 0x000e760000000000 */
[----:B-1----:R1:W1:Y:S01]  /*0850*/  SYNCS.EXCH.64 URZ, [UR4+0x80], UR8 ;  /* 0x0000800804ff75b2 */ /* 0x0022620008000100 */
        /* <DEDUP_REMOVED lines=8> */
.L_x_11:
[----:B------:R-:W2:Y:S01]  /*08e0*/  SHFL.IDX PT, R2, R50, RZ, 0x1f ;  /* 0x00001fff32027589 */ /* 0x000ea200000e0000 */
[----:B------:R-:W-:Y:S01]  /*08f0*/  NOP ;  /* 0x0000000000007918 */ /* 0x000fe20000000000 */
[----:B--2---:R-:W-:-:S13]  /*0900*/  ISETP.NE.AND P0, PT, R2, 0x3, PT ;  /* 0x000000030200780c */ /* 0x004fda0003f05270 */
[----:B------:R-:W-:Y:S05]  /*0910*/  @P0 BRA `(.L_x_12) ;  /* 0x0000000000300947 */ /* 0x000fea0003800000 */
[----:B-1----:R-:W1:Y:S01]  /*0920*/  S2UR UR4, SR_CgaCtaId ;  /* 0x00000000000479c3 */ /* 0x002e620000008800 */
[----:B------:R-:W-:Y:S01]  /*0930*/  UMOV UR6, 0x400 ;  /* 0x0000040000067882 */ /* 0x000fe20000000000 */
[----:B------:R-:W-:Y:S01]  /*0940*/  UMOV UR5, 0x20 ;  /* 0x0000002000057882 */ /* 0x000fe20000000000 */
[----:B------:R-:W-:Y:S01]  /*0950*/  ELECT P0, URZ, PT ;  /* 0x0000000000ff782f */ /* 0x000fe20003800000 */
[----:B-1----:R-:W-:Y:S02]  /*0960*/  ULEA UR6, UR4, UR6, 0x18 ;  /* 0x0000000604067291 */ /* 0x002fe4000f8ec0ff */
[----:B------:R-:W-:-:S04]  /*0970*/  UIADD3 UR4, UPT, UPT, -UR5, 0x100000, URZ ;  /* 0x0010000005047890 */ /* 0x000fc8000fffe1ff */
[----:B------:R-:W-:Y:S02]  /*0980*/  USHF.L.U32 UR5, UR4, 0xb, URZ ;  /* 0x0000000b04057899 */ /* 0x000fe400080006ff */
[----:B------:R-:W-:Y:S01]  /*0990*/  USHF.L.U32 UR4, UR4, 0x1, URZ ;  /* 0x0000000104047899 */ /* 0x000fe200080006ff */
[----:B------:R-:W1:Y:S11]  /*09a0*/  FENCE.VIEW.ASYNC.S ;  /* 0x00000000000073c6 */ /* 0x000e760000000000 */
[----:B-1----:R2:W1:Y:S01]  /*09b0*/  SYNCS.EXCH.64 URZ, [UR6+0xc0], UR4 ;  /* 0x0000c00406ff75b2 */ /* 0x0024620008000100 */
[----:B------:R2:W1:Y:S02]  /*09c0*/  SYNCS.EXCH.64 URZ, [UR6+0xc8], UR4 ;  /* 0x0000c80406ff75b2 */ /* 0x0004640008000100 */
[----:B--2---:R-:W-:Y:S01]  /*09d0*/  NOP ;  /* 0x0000000000007918 */ /* 0x004fe20000000000 */
.L_x_12:
[----:B------:R-:W2:Y:S01]  /*09e0*/  SHFL.IDX PT, R2, R50, RZ, 0x1f ;  /* 0x00001fff32027589 */ /* 0x000ea200000e0000 */
[----:B------:R-:W-:Y:S01]  /*09f0*/  NOP ;  /* 0x0000000000007918 */ /* 0x000fe20000000000 */
[----:B--2---:R-:W-:-:S13]  /*0a00*/  ISETP.NE.AND P0, PT, R2, 0x4, PT ;  /* 0x000000040200780c */ /* 0x004fda0003f05270 */
[----:B------:R-:W-:Y:S05]  /*0a10*/  @P0 BRA `(.L_x_13) ;  /* 0x00000000004c0947 */ /* 0x000fea0003800000 */
[----:B-1----:R-:W1:Y:S01]  /*0a20*/  S2UR UR6, SR_CgaCtaId ;  /* 0x00000000000679c3 */ /* 0x002e620000008800 */
[----:B------:R-:W-:Y:S01]  /*0a30*/  UMOV UR4, 0xe20 ;  /* 0x00000e2000047882 */ /* 0x000fe20000000000 */
[----:B------:R-:W-:Y:S01]  /*0a40*/  UMOV UR5, 0x400 ;  /* 0x0000040000057882 */ /* 0x000fe20000000000 */
[----:B------:R-:W-:Y:S01]  /*0a50*/  USEL UR4, UR4, 0xc20, UP3 ;  /* 0x00000c2004047887 */ /* 0x000fe20009800000 */
[----:B------:R-:W-:Y:S01]  /*0a60*/  UMOV UR8, 0x1 ;  /* 0x0000000100087882 */ /* 0x000fe20000000000 */
[----:B------:R-:W-:Y:S01]  /*0a70*/  ELECT P0, URZ, PT ;  /* 0x0000000000ff782f */ /* 0x000fe20003800000 */
[----:B------:R-:W-:-:S04]  /*0a80*/  UIADD3 UR8, UPT, UPT, -UR8, 0x100000, URZ ;  /* 0x0010000008087890 */ /* 0x000fc8000fffe1ff */
[----:B------:R-:W-:Y:S02]  /*0a90*/  USHF.L.U32 UR9, UR8, 0xb, URZ ;  /* 0x0000000b08097899 */ /* 0x000fe400080006ff */
[----:B------:R-:W-:Y:S02]  /*0aa0*/  USHF.L.U32 UR8, UR8, 0x1, URZ ;  /* 0x0000000108087899 */ /* 0x000fe400080006ff */
[----:B-1----:R-:W-:Y:S02]  /*0ab0*/  ULEA UR6, UR6, UR5, 0x18 ;  /* 0x0000000506067291 */ /* 0x002fe4000f8ec0ff */
[----:B------:R-:W-:-:S04]  /*0ac0*/  UIADD3 UR4, UPT, UPT, -UR4, 0x100000, URZ ;  /* 0x0010000004047890 */ /* 0x000fc8000fffe1ff */
[----:B------:R-:W-:Y:S02]  /*0ad0*/  USHF.L.U32 UR5, UR4, 0xb, URZ ;  /* 0x0000000b04057899 */ /* 0x000fe400080006ff */
[----:B------:R-:W-:Y:S01]  /*0ae0*/  USHF.L.U32 UR4, UR4, 0x1, URZ ;  /* 0x0000000104047899 */ /* 0x000fe200080006ff */
[----:B------:R-:W1:Y:S03]  /*0af0*/  FENCE.VIEW.ASYNC.S ;  /* 0x00000000000073c6 */ /* 0x000e660000000000 */
[----:B-1----:R2:W1:Y:S08]  /*0b00*/  SYNCS.EXCH.64 URZ, [UR6+0xd0], UR8 ;  /* 0x0000d00806ff75b2 */ /* 0x0024700008000100 */
[----:B------:R2:W1:Y:S01]  /*0b10*/  SYNCS.EXCH.64 URZ, [UR6+0xe0], UR4 ;  /* 0x0000e00406ff75b2 */ /* 0x0004620008000100 */
[----:B------:R2:W1:Y:S01]  /*0b20*/  SYNCS.EXCH.64 URZ, [UR6+0xd8], UR8 ;  /* 0x0000d80806ff75b2 */ /* 0x0004620008000100 */
[----:B------:R2:W1:Y:S02]  /*0b30*/  SYNCS.EXCH.64 URZ, [UR6+0xe8], UR4 ;  /* 0x0000e80406ff75b2 */ /* 0x0004640008000100 */
[----:B--2---:R-:W-:Y:S01]  /*0b40*/  NOP ;  /* 0x0000000000007918 */ /* 0x004fe20000000000 */
.L_x_13:
[----:B------:R-:W2:Y:S01]  /*0b50*/  SHFL.IDX PT, R2, R50, RZ, 0x1f ;  /* 0x00001fff32027589 */ /* 0x000ea200000e0000 */
[----:B------:R-:W-:Y:S01]  /*0b60*/  NOP ;  /* 0x0000000000007918 */ /* 0x000fe20000000000 */
[----:B--2---:R-:W-:-:S13]  /*0b70*/  ISETP.NE.AND P0, PT, R2, 0x5, PT ;  /* 0x000000050200780c */ /* 0x004fda0003f05270 */
[----:B------:R-:W-:Y:S05]  /*0b80*/  @P0 BRA `(.L_x_14) ;  /* 0x0000000000580947 */ /* 0x000fea0003800000 */
[----:B-1----:R-:W1:Y:S01]  /*0b90*/  S2UR UR4, SR_CgaCtaId ;  /* 0x00000000000479c3 */ /* 0x002e620000008800 */
        /* <DEDUP_REMOVED lines=19> */
[----:B------:R2:W1:Y:S02]  /*0cd0*/  SYNCS.EXCH.64 URZ, [UR4+0x128], UR6 ;  /* 0x0001280604ff75b2 */ /* 0x0004640008000100 */
[----:B--2---:R-:W-:Y:S01]  /*0ce0*/  NOP ;  /* 0x0000000000007918 */ /* 0x004fe20000000000 */
.L_x_14:
[----:B------:R-:W2:Y:S01]  /*0cf0*/  SHFL.IDX PT, R2, R50, RZ, 0x1f ;  /* 0x00001fff32027589 */ /* 0x000ea200000e0000 */
[----:B------:R-:W-:Y:S01]  /*0d00*/  NOP ;  /* 0x0000000000007918 */ /* 0x000fe20000000000 */
[----:B--2---:R-:W-:-:S13]  /*0d10*/  ISETP.NE.AND P0, PT, R2, 0x3, PT ;  /* 0x000000030200780c */ /* 0x004fda0003f05270 */
[----:B------:R-:W-:Y:S05]  /*0d20*/  @P0 BRA `(.L_x_15) ;  /* 0x0000000000380947 */ /* 0x000fea0003800000 */
[----:B------:R-:W2:Y:S01]  /*0d30*/  S2UR UR5, SR_CgaCtaId ;  /* 0x00000000000579c3 */ /* 0x000ea20000008800 */
[----:B-1----:R-:W-:Y:S01]  /*0d40*/  UMOV UR4, 0x400 ;  /* 0x0000040000047882 */ /* 0x002fe20000000000 */
[----:B------:R-:W-:Y:S01]  /*0d50*/  UMOV UR6, 0x20 ;  /* 0x0000002000067882 */ /* 0x000fe20000000000 */
[----:B------:R-:W-:Y:S01]  /*0d60*/  ELECT P0, URZ, PT ;  /* 0x0000000000ff782f */ /* 0x000fe20003800000 */
[----:B------:R-:W-:-:S04]  /*0d70*/  UIADD3 UR6, UPT, UPT, -UR6, 0x100000, URZ ;  /* 0x0010000006067890 */ /* 0x000fc8000fffe1ff */
[----:B------:R-:W-:Y:S02]  /*0d80*/  USHF.L.U32 UR7, UR6, 0xb, URZ ;  /* 0x0000000b06077899 */ /* 0x000fe400080006ff */
[----:B------:R-:W-:Y:S02]  /*0d90*/  USHF.L.U32 UR6, UR6, 0x1, URZ ;  /* 0x0000000106067899 */ /* 0x000fe400080006ff */
[----:B--2---:R-:W-:Y:S01]  /*0da0*/  ULEA UR4, UR5, UR4, 0x18 ;  /* 0x0000000405047291 */ /* 0x004fe2000f8ec0ff */
[----:B------:R-:W1:Y:S11]  /*0db0*/  FENCE.VIEW.ASYNC.S ;  /* 0x00000000000073c6 */ /* 0x000e760000000000 */
[----:B-1----:R2:W1:Y:S01]  /*0dc0*/  SYNCS.EXCH.64 URZ, [UR4+0x130], UR6 ;  /* 0x0001300604ff75b2 */ /* 0x0024620008000100 */
[----:B------:R2:W1:Y:S01]  /*0dd0*/  SYNCS.EXCH.64 URZ, [UR4+0x140], UR6 ;  /* 0x0001400604ff75b2 */ /* 0x0004620008000100 */
[----:B------:R2:W1:Y:S01]  /*0de0*/  SYNCS.EXCH.64 URZ, [UR4+0x138], UR6 ;  /* 0x0001380604ff75b2 */ /* 0x0004620008000100 */
[----:B------:R2:W1:Y:S02]  /*0df0*/  SYNCS.EXCH.64 URZ, [UR4+0x148], UR6 ;  /* 0x0001480604ff75b2 */ /* 0x0004640008000100 */
[----:B--2---:R-:W-:Y:S01]  /*0e00*/  NOP ;  /* 0x0000000000007918 */ /* 0x004fe20000000000 */
.L_x_15:
[----:B------:R-:W2:Y:S01]  /*0e10*/  LDCU UR33, c[0x0][0x36c] ;  /* 0x00006d80ff2177ac */ /* 0x000ea20008000800 */
[----:B------:R-:W-:Y:S01]  /*0e20*/  ISETP.NE.OR P3, PT, R0, 0x2, !P3 ;  /* 0x000000020000780c */ /* 0x000fe20005f65670 */
[----:B------:R-:W-:Y:S01]  /*0e30*/  NOP ;  /* 0x0000000000007918 */ /* 0x000fe20000000000 */
[----:B------:R-:W-:Y:S01]  /*0e40*/  LOP3.LUT R0, R60, 0x1f, RZ, 0xc0, !PT ;  /* 0x0000001f3c007812 */ /* 0x000fe200078ec0ff */
[----:B------:R-:W-:Y:S02]  /*0e50*/  UISETP.NE.AND UP4, UPT, UR17, URZ, UPT ;  /* 0x000000ff1100728c */ /* 0x000fe4000bf85270 */
[----:B--2---:R-:W-:-:S09]  /*0e60*/  UISETP.EQ.U32.AND UP0, UPT, UR33, 0x1, UPT ;  /* 0x000000012100788c */ /* 0x004fd2000bf02070 */
[----:B------:R-:W-:Y:S05]  /*0e70*/  BRA.U !UP0, `(.L_x_16) ;  /* 0x0000000108087547 */ /* 0x000fea000b800000 */
[----:B-1-34-:R-:W-:Y:S01]  /*0e80*/  UCGABAR_ARV ;  /* 0x00000000000079c7 */ /* 0x01afe20008000000 */
[----:B------:R-:W-:Y:S05]  /*0e90*/  BRA `(.L_x_17) ;  /* 0x0000000000047947 */ /* 0x000fea0003800000 */
.L_x_16:
[----:B-1-34-:R-:W-:Y:S01]  /*0ea0*/  NOP ;  /* 0x0000000000007918 */ /* 0x01afe20000000000 */
.L_x_17:
[----:B------:R-:W1:Y:S01]  /*0eb0*/  S2UR UR8, SR_CTAID.X ;  /* 0x00000000000879c3 */ /* 0x000e620000002500 */
[----:B------:R-:W-:-:S05]  /*0ec0*/  CS2R.32 R52, SR_CgaSize ;  /* 0x0000000000347805 */ /* 0x000fca0000008a00 */
[----:B------:R-:W-:-:S05]  /*0ed0*/  IMAD R52, R52, -0xa0, RZ ;  /* 0xffffff6034347824 */ /* 0x000fca00078e02ff */
[----:B------:R-:W-:-:S14]  /*0ee0*/  R2UR UR4, R52 ;  /* 0x00000000340472ca */ /* 0x000fdc00000e0000 */
[----:B------:R-:W2:Y:S01]  /*0ef0*/  LDCU UR4, c[0x0][UR4+0x2b0] ;  /* 0x00005600040477ac */ /* 0x000ea20008000800 */
[----:B------:R-:W-:-:S05]  /*0f00*/  CS2R.32 R52, SR_CgaSize ;  /* 0x0000000000347805 */ /* 0x000fca0000008a00 */
[----:B------:R-:W-:-:S05]  /*0f10*/  IMAD R52, R52, -0xa0, RZ ;  /* 0xffffff6034347824 */ /* 0x000fca00078e02ff */
[----:B------:R-:W-:-:S14]  /*0f20*/  R2UR UR5, R52 ;  /* 0x00000000340572ca */ /* 0x000fdc00000e0000 */
[----:B------:R-:W3:Y:S01]  /*0f30*/  LDCU UR5, c[0x0][UR5+0x2b4] ;  /* 0x00005680050577ac */ /* 0x000ee20008000800 */
[----:B------:R-:W4:Y:S01]  /*0f40*/  S2UR UR9, SR_CTAID.Y ;  /* 0x00000000000979c3 */ /* 0x000f220000002600 */
[----:B------:R-:W-:-:S05]  /*0f50*/  CS2R.32 R52, SR_CgaSize ;  /* 0x0000000000347805 */ /* 0x000fca0000008a00 */
[----:B------:R-:W-:-:S05]  /*0f60*/  IMAD R52, R52, -0xa0, RZ ;  /* 0xffffff6034347824 */ /* 0x000fca00078e02ff */
[----:B------:R-:W-:-:S14]  /*0f70*/  R2UR UR10, R52 ;  /* 0x00000000340a72ca */ /* 0x000fdc00000e0000 */
[----:B------:R-:W3:Y:S01]  /*0f80*/  LDCU UR10, c[0x0][UR10+0x2a0] ;  /* 0x000054000a0a77ac */ /* 0x000ee20008000800 */
[----:B------:R-:W-:-:S05]  /*0f90*/  CS2R.32 R52, SR_CgaSize ;  /* 0x0000000000347805 */ /* 0x000fca0000008a00 */
[----:B------:R-:W-:-:S05]  /*0fa0*/  IMAD R52, R52, -0xa0, RZ ;  /* 0xffffff6034347824 */ /* 0x000fca00078e02ff */
[----:B------:R-:W-:-:S14]  /*0fb0*/  R2UR UR11, R52 ;  /* 0x00000000340b72ca */ /* 0x000fdc00000e0000 */
[----:B------:R-:W3:Y:S01]  /*0fc0*/  LDCU UR11, c[0x0][UR11+0x2a4] ;  /* 0x000054800b0b77ac */ /* 0x000ee20008000800 */
[----:B------:R-:W3:Y:S01]  /*0fd0*/  S2UR UR6, SR_CgaCtaId ;  /* 0x00000000000679c3 */ /* 0x000ee20000008800 */
[----:B------:R-:W3:Y:S01]  /*0fe0*/  LDCU UR28, c[0x0][0xb24] ;  /* 0x00016480ff1c77ac */ /* 0x000ee20008000800 */
[----:B------:R-:W-:Y:S01]  /*0ff0*/  UMOV UR27, 0x1111 ;  /* 0x00001111001b7882 */ /* 0x000fe20000000000 */
[----:B------:R-:W-:Y:S01]  /*1000*/  UMOV UR26, 0xf ;  /* 0x0000000f001a7882 */ /* 0x000fe20000000000 */
[----:B------:R-:W3:Y:S01]  /*1010*/  LDCU UR42, c[0x0][0xb24] ;  /* 0x00016480ff2a77ac */ /* 0x000ee20008000800 */
[----:B-1----:R-:W-:-:S03]  /*1020*/  I2FP.F32.U32 R3, UR8 ;  /* 0x0000000800037c45 */ /* 0x002fc60008201000 */
[----:B------:R-:W1:Y:S01]  /*1030*/  S2UR UR36, SR_CTAID.Z ;  /* 0x00000000002479c3 */ /* 0x000e620000002700 */
[----:B------:R-:W1:Y:S01]  /*1040*/  LDCU UR29, c[0x0][0xb30] ;  /* 0x00016600ff1d77ac */ /* 0x000e620008000800 */
[----:B--2---:R-:W-:Y:S01]  /*1050*/  FMUL R3, R3, UR4 ;  /* 0x0000000403037c20 */ /* 0x004fe20008400000 */
[----:B------:R-:W-:Y:S01]  /*1060*/  UISETP.NE.AND UP6, UPT, UR17, 0x2, UPT ;  /* 0x000000021100788c */ /* 0x000fe2000bfc5270 */
[----:B----4-:R-:W-:Y:S01]  /*1070*/  I2FP.F32.U32 R2, UR9 ;  /* 0x0000000900027c45 */ /* 0x010fe20008201000 */
[----:B------:R-:W-:Y:S01]  /*1080*/  UMOV UR16, UR8 ;  /* 0x0000000800107c82 */ /* 0x000fe20008000000 */
[----:B------:R-:W-:Y:S02]  /*1090*/  UMOV UR20, UR9 ;  /* 0x0000000900147c82 */ /* 0x000fe40008000000 */
[----:B------:R-:W2:Y:S01]  /*10a0*/  F2I.U32.TRUNC.NTZ R3, R3 ;  /* 0x0000000300037305 */ /* 0x000ea2000020f000 */
[----:B---3--:R-:W-:Y:S01]  /*10b0*/  UISETP.GE.AND UP5, UPT, UR28, 0x1, UPT ;  /* 0x000000011c00788c */ /* 0x008fe2000bfa6270 */
[----:B------:R-:W-:Y:S01]  /*10c0*/  FMUL R2, R2, UR5 ;  /* 0x0000000502027c20 */ /* 0x000fe20008400000 */
[----:B------:R-:W-:-:S02]  /*10d0*/  ULOP3.LUT UR50, UR6, 0x3, URZ, 0xc0, !UPT ;  /* 0x0000000306327892 */ /* 0x000fc4000f8ec0ff */
[----:B------:R-:W-:-:S03]  /*10e0*/  ULOP3.LUT UR4, UR6, 0xc, URZ, 0xc0, !UPT ;  /* 0x0000000c06047892 */ /* 0x000fc6000f8ec0ff */
[----:B------:R-:W3:Y:S01]  /*10f0*/  F2I.U32.TRUNC.NTZ R2, R2 ;  /* 0x0000000200027305 */ /* 0x000ee2000020f000 */
[----:B------:R-:W-:Y:S02]  /*1100*/  USHF.R.U32.HI UR32, URZ, 0x2, UR6 ;  /* 0x00000002ff207899 */ /* 0x000fe40008011606 */
[----:B------:R-:W-:Y:S02]  /*1110*/  USHF.L.U32 UR31, UR6, 0x8, URZ ;  /* 0x00000008061f7899 */ /* 0x000fe400080006ff */
[----:B------:R-:W-:Y:S02]  /*1120*/  USHF.L.U32 UR30, UR6, 0xb, URZ ;  /* 0x0000000b061e7899 */ /* 0x000fe400080006ff */
[----:B------:R-:W-:Y:S01]  /*1130*/  UISETP.GT.U32.AND UP1, UPT, UR50, 0xffff, UPT ;  /* 0x0000ffff3200788c */ /* 0x000fe2000bf24070 */
[----:B--2---:R-:W-:Y:S01]  /*1140*/  R2UR UR7, R3 ;  /* 0x00000000030772ca */ /* 0x004fe200000e0000 */
[----:B------:R-:W-:Y:S02]  /*1150*/  UISETP.GT.U32.AND UP0, UPT, UR4, 0xffff, UPT ;  /* 0x0000ffff0400788c */ /* 0x000fe4000bf04070 */
[----:B------:R-:W-:-:S02]  /*1160*/  USEL UR5, UR50, 0xffff, !UP1 ;  /* 0x0000ffff32057887 */ /* 0x000fc4000c800000 */
[----:B------:R-:W-:Y:S01]  /*1170*/  USEL UR4, UR4, 0xffff, !UP0 ;  /* 0x0000ffff04047887 */ /* 0x000fe2000c000000 */
[----:B---3--:R-:W-:Y:S01]  /*1180*/  R2UR UR6, R2 ;  /* 0x00000000020672ca */ /* 0x008fe200000e0000 */
[----:B------:R-:W-:Y:S01]  /*1190*/  ULOP3.LUT UR5, UR5, 0xffff, URZ, 0xc0, !UPT ;  /* 0x0000ffff05057892 */ /* 0x000fe2000f8ec0ff */
[----:B------:R-:W-:Y:S01]  /*11a0*/  PRMT R2, RZ, 0x7610, R2 ;  /* 0x00007610ff027816 */ /* 0x000fe20000000002 */
[----:B------:R-:W-:Y:S02]  /*11b0*/  ULOP3.LUT UR4, UR4, 0xffff, URZ, 0xc0, !UPT ;  /* 0x0000ffff04047892 */ /* 0x000fe4000f8ec0ff */
[----:B------:R-:W-:Y:S02]  /*11c0*/  USHF.L.U32 UR27, UR27, UR5, URZ ;  /* 0x000000051b1b7299 */ /* 0x000fe400080006ff */
[----:B------:R-:W-:Y:S02]  /*11d0*/  USHF.L.U32 UR26, UR26, UR4, URZ ;  /* 0x000000041a1a7299 */ /* 0x000fe400080006ff */
[----:B------:R-:W-:-:S02]  /*11e0*/  UIADD3 UR5, UPT, UPT, -UR7, URZ, URZ ;  /* 0x000000ff07057290 */ /* 0x000fc4000fffe1ff */
[----:B------:R-:W-:Y:S02]  /*11f0*/  ULOP3.LUT UR31, UR31, 0xc00, URZ, 0xc0, !UPT ;  /* 0x00000c001f1f7892 */ /* 0x000fe4000f8ec0ff */
[----:B------:R-:W-:Y:S02]  /*1200*/  UIADD3 UR4, UPT, UPT, -UR6, URZ, URZ ;  /* 0x000000ff06047290 */ /* 0x000fe4000fffe1ff */
[----:B------:R-:W-:Y:S02]  /*1210*/  UIMAD UR5, UR10, UR5, UR8 ;  /* 0x000000050a0572a4 */ /* 0x000fe4000f8e0208 */
[----:B------:R-:W-:Y:S02]  /*1220*/  UIMAD UR4, UR11, UR4, UR9 ;  /* 0x000000040b0472a4 */ /* 0x000fe4000f8e0209 */
[----:B------:R-:W-:Y:S02]  /*1230*/  ULOP3.LUT UR30, UR30, 0x1800, URZ, 0xc0, !UPT ;  /* 0x000018001e1e7892 */ /* 0x000fe4000f8ec0ff */
[----:B------:R-:W-:-:S02]  /*1240*/  IMAD.U32 R52, RZ, RZ, UR5 ;  /* 0x00000005ff347e24 */ /* 0x000fc4000f8e00ff */
[----:B------:R-:W-:Y:S01]  /*1250*/  IMAD.U32 R51, RZ, RZ, UR4 ;  /* 0x00000004ff337e24 */ /* 0x000fe2000f8e00ff */
[----:B-1----:R-:W-:Y:S07]  /*1260*/  BRA.U UP4, `(.L_x_18) ;  /* 0x0000000104cc7547 */ /* 0x002fee000b800000 */
[----:B------:R-:W-:Y:S02]  /*1270*/  R2UR UR4, R51 ;  /* 0x00000000330472ca */ /* 0x000fe400000e0000 */
[----:B------:R-:W-:-:S11]  /*1280*/  R2UR UR23, R52 ;  /* 0x00000000341772ca */ /* 0x000fd600000e0000 */
[----:B------:R-:W-:Y:S02]  /*1290*/  UISETP.NE.AND UP0, UPT, UR4, URZ, UPT ;  /* 0x000000ff0400728c */ /* 0x000fe4000bf05270 */
[----:B------:R-:W-:Y:S02]  /*12a0*/  UISETP.NE.AND UP2, UPT, UR4, 0x1, UPT ;  /* 0x000000010400788c */ /* 0x000fe4000bf45270 */
[----:B------:R-:W-:Y:S02]  /*12b0*/  UISETP.NE.AND UP1, UPT, UR23, URZ, UP0 ;  /* 0x000000ff1700728c */ /* 0x000fe40008725270 */
[----:B------:R-:W-:Y:S02]  /*12c0*/  USEL UR6, URZ, 0x2, UP0 ;  /* 0x00000002ff067887 */ /* 0x000fe40008000000 */
[----:B------:R-:W-:Y:S02]  /*12d0*/  USEL UR9, URZ, 0x1, UP1 ;  /* 0x00000001ff097887 */ /* 0x000fe40008800000 */
[----:B------:R-:W-:-:S02]  /*12e0*/  UISETP.NE.AND UP1, UPT, UR4, 0x2, UPT ;  /* 0x000000020400788c */ /* 0x000fc4000bf25270 */
[----:B------:R-:W-:Y:S02]  /*12f0*/  USEL UR12, URZ, 0x4, UP0 ;  /* 0x00000004ff0c7887 */ /* 0x000fe40008000000 */
[----:B------:R-:W-:Y:S02]  /*1300*/  USEL UR18, URZ, 0x8, UP0 ;  /* 0x00000008ff127887 */ /* 0x000fe40008000000 */
[----:B------:R-:W-:Y:S02]  /*1310*/  UISETP.NE.AND UP0, UPT, UR4, 0x3, UPT ;  /* 0x000000030400788c */ /* 0x000fe4000bf05270 */
[----:B------:R-:W-:Y:S02]  /*1320*/  USEL UR4, URZ, 0x100, UP1 ;  /* 0x00000100ff047887 */ /* 0x000fe40008800000 */
[----:B------:R-:W-:Y:S02]  /*1330*/  USEL UR10, URZ, 0x200, UP1 ;  /* 0x00000200ff0a7887 */ /* 0x000fe40008800000 */
[----:B------:R-:W-:-:S02]  /*1340*/  USEL UR14, URZ, 0x400, UP1 ;  /* 0x00000400ff0e7887 */ /* 0x000fc40008800000 */
[----:B------:R-:W-:Y:S02]  /*1350*/  USEL UR21, URZ, 0x800, UP1 ;  /* 0x00000800ff157887 */ /* 0x000fe40008800000 */
[----:B------:R-:W-:Y:S02]  /*1360*/  USEL UR5, URZ, 0x10, UP2 ;  /* 0x00000010ff057887 */ /* 0x000fe40009000000 */
[----:B------:R-:W-:Y:S02]  /*1370*/  UISETP.NE.AND UP1, UPT, UR23, URZ, UPT ;  /* 0x000000ff1700728c */ /* 0x000fe4000bf25270 */
[----:B------:R-:W-:Y:S02]  /*1380*/  USEL UR7, URZ, 0x1000, UP0 ;  /* 0x00001000ff077887 */ /* 0x000fe40008000000 */
[----:B------:R-:W-:Y:S02]  /*1390*/  USEL UR11, URZ, 0x2000, UP0 ;  /* 0x00002000ff0b7887 */ /* 0x000fe40008000000 */
[----:B------:R-:W-:-:S02]  /*13a0*/  USEL UR15, URZ, 0x4000, UP0 ;  /* 0x00004000ff0f7887 */ /* 0x000fc40008000000 */
[----:B------:R-:W-:Y:S02]  /*13b0*/  USEL UR22, URZ, 0x8000, UP0 ;  /* 0x00008000ff167887 */ /* 0x000fe40008000000 */
[----:B------:R-:W-:Y:S02]  /*13c0*/  UISETP.NE.AND UP0, UPT, UR23, 0x1, UPT ;  /* 0x000000011700788c */ /* 0x000fe4000bf05270 */
[----:B------:R-:W-:Y:S02]  /*13d0*/  USEL UR5, UR5, 0x10, UP1 ;  /* 0x0000001005057887 */ /* 0x000fe40008800000 */
[----:B------:R-:W-:Y:S02]  /*13e0*/  USEL UR4, UR4, 0x100, UP1 ;  /* 0x0000010004047887 */ /* 0x000fe40008800000 */
[----:B------:R-:W-:Y:S02]  /*13f0*/  USEL UR8, URZ, 0x20, UP2 ;  /* 0x00000020ff087887 */ /* 0x000fe40009000000 */
[----:B------:R-:W-:-:S02]  /*1400*/  USEL UR7, UR7, 0x1000, UP1 ;  /* 0x0000100007077887 */ /* 0x000fc40008800000 */
[----:B------:R-:W-:Y:S02]  /*1410*/  USEL UR6, UR6, 0x2, UP0 ;  /* 0x0000000206067887 */ /* 0x000fe40008000000 */
[----:B------:R-:W-:Y:S02]  /*1420*/  UIADD3 UR4, UPT, UPT, UR4, UR5, UR9 ;  /* 0x0000000504047290 */ /* 0x000fe4000fffe009 */
[----:B------:R-:W-:Y:S02]  /*1430*/  UISETP.NE.AND UP1, UPT, UR23, 0x2, UPT ;  /* 0x000000021700788c */ /* 0x000fe4000bf25270 */
[----:B------:R-:W-:Y:S02]  /*1440*/  USEL UR8, UR8, 0x20, UP0 ;  /* 0x0000002008087887 */ /* 0x000fe40008000000 */
[----:B------:R-:W-:Y:S02]  /*1450*/  USEL UR5, UR10, 0x200, UP0 ;  /* 0x000002000a057887 */ /* 0x000fe40008000000 */
[----:B------:R-:W-:-:S02]  /*1460*/  UIADD3 UR4, UPT, UPT, UR6, UR7, UR4 ;  /* 0x0000000706047290 */ /* 0x000fc4000fffe004 */
[----:B------:R-:W-:Y:S02]  /*1470*/  USEL UR13, URZ, 0x40, UP2 ;  /* 0x00000040ff0d7887 */ /* 0x000fe40009000000 */
[----:B------:R-:W-:Y:S02]  /*1480*/  USEL UR9, UR11, 0x2000, UP0 ;  /* 0x000020000b097887 */ /* 0x000fe40008000000 */
[----:B------:R-:W-:Y:S02]  /*1490*/  USEL UR7, UR12, 0x4, UP1 ;  /* 0x000000040c077887 */ /* 0x000fe40008800000 */
[----:B------:R-:W-:Y:S02]  /*14a0*/  UIADD3 UR4, UPT, UPT, UR5, UR8, UR4 ;  /* 0x0000000805047290 */ /* 0x000fe4000fffe004 */
[----:B------:R-:W-:Y:S02]  /*14b0*/  UISETP.NE.AND UP0, UPT, UR23, 0x3, UPT ;  /* 0x000000031700788c */ /* 0x000fe4000bf05270 */
[----:B------:R-:W-:-:S02]  /*14c0*/  USEL UR6, UR13, 0x40, UP1 ;  /* 0x000000400d067887 */ /* 0x000fc40008800000 */
[----:B------:R-:W-:Y:S02]  /*14d0*/  USEL UR5, UR14, 0x400, UP1 ;  /* 0x000004000e057887 */ /* 0x000fe40008800000 */
[----:B------:R-:W-:Y:S02]  /*14e0*/  UIADD3 UR4, UPT, UPT, UR7, UR9, UR4 ;  /* 0x0000000907047290 */ /* 0x000fe4000fffe004 */
[----:B------:R-:W-:Y:S02]  /*14f0*/  USEL UR19, URZ, 0x80, UP2 ;  /* 0x00000080ff137887 */ /* 0x000fe40009000000 */
[----:B------:R-:W-:Y:S02]  /*1500*/  USEL UR9, UR15, 0x4000, UP1 ;  /* 0x000040000f097887 */ /* 0x000fe40008800000 */
[----:B------:R-:W-:Y:S02]  /*1510*/  USEL UR8, UR18, 0x8, UP0 ;  /* 0x0000000812087887 */ /* 0x000fe40008000000 */
[----:B------:R-:W-:-:S02]  /*1520*/  UIADD3 UR4, UPT, UPT, UR5, UR6, UR4 ;  /* 0x0000000605047290 */ /* 0x000fc4000fffe004 */
[----:B------:R-:W-:Y:S02]  /*1530*/  USEL UR7, UR19, 0x80, UP0 ;  /* 0x0000008013077887 */ /* 0x000fe40008000000 */
[----:B------:R-:W-:Y:S02]  /*1540*/  USEL UR6, UR21, 0x800, UP0 ;  /* 0x0000080015067887 */ /* 0x000fe40008000000 */
[----:B------:R-:W-:Y:S02]  /*1550*/  UIADD3 UR4, UPT, UPT, UR8, UR9, UR4 ;  /* 0x0000000908047290 */ /* 0x000fe4000fffe004 */
[----:B------:R-:W-:Y:S02]  /*1560*/  USEL UR5, UR22, 0x8000, UP0 ;  /* 0x0000800016057887 */ /* 0x000fe40008000000 */
[----:B------:R-:W-:-:S04]  /*1570*/  UIADD3 UR4, UPT, UPT, UR6, UR7, UR4 ;  /* 0x0000000706047290 */ /* 0x000fc8000fffe004 */
[----:B------:R-:W-:-:S06]  /*1580*/  UIADD3 UR4, UPT, UPT, UR4, UR5, URZ ;  /* 0x0000000504047290 */ /* 0x000fcc000fffe0ff */
[----:B------:R-:W-:Y:S02]  /*1590*/  IMAD.U32 R2, RZ, RZ, UR4 ;  /* 0x00000004ff027e24 */ /* 0x000fe4000f8e00ff */
.L_x_18:
[----:B------:R-:W-:Y:S05]  /*15a0*/  BRA.U !UP5, `(.L_x_19) ;  /* 0x000000010dd47547 */ /* 0x000fea000b800000 */
[----:B------:R-:W1:Y:S01]  /*15b0*/  LDCU.128 UR12, c[0x0][0xb10] ;  /* 0x00016200ff0c77ac */ /* 0x000e620008000c00 */
[----:B------:R-:W2:Y:S01]  /*15c0*/  LDCU UR6, c[0x0][0x370] ;  /* 0x00006e00ff0677ac */ /* 0x000ea20008000800 */
[----:B------:R-:W3:Y:S01]  /*15d0*/  LDCU UR5, c[0x0][0x374] ;  /* 0x00006e80ff0577ac */ /* 0x000ee20008000800 */
[----:B------:R-:W4:Y:S01]  /*15e0*/  LDCU UR21, c[0x0][0xb0c] ;  /* 0x00016180ff1577ac */ /* 0x000f220008000800 */
[----:B------:R-:W4:Y:S01]  /*15f0*/  LDCU UR7, c[0x0][0xb20] ;  /* 0x00016400ff0777ac */ /* 0x000f220008000800 */
[----:B------:R-:W4:Y:S01]  /*1600*/  LDCU.64 UR8, c[0x0][0xb28] ;  /* 0x00016500ff0877ac */ /* 0x000f220008000a00 */
[----:B-1----:R-:W-:Y:S02]  /*1610*/  UISETP.NE.AND UP0, UPT, UR14, 0x1, UPT ;  /* 0x000000010e00788c */ /* 0x002fe4000bf05270 */
[----:B---3--:R-:W-:Y:S02]  /*1620*/  UIMAD.WIDE.U32 UR10, UR5, UR15, URZ ;  /* 0x0000000f050a72a5 */ /* 0x008fe4000f8e00ff */
[----:B--2---:R-:W-:-:S02]  /*1630*/  UIMAD.WIDE.U32 UR22, UR6, UR12, URZ ;  /* 0x0000000c061672a5 */ /* 0x004fc4000f8e00ff */
[----:B----4-:R-:W-:Y:S02]  /*1640*/  UISETP.NE.AND UP1, UPT, UR21, 0x1, UPT ;  /* 0x000000011500788c */ /* 0x010fe4000bf25270 */
[----:B------:R-:W-:Y:S01]  /*1650*/  UISETP.NE.AND UP2, UPT, UR28, 0x1, UPT ;  /* 0x000000011c00788c */ /* 0x000fe2000bf45270 */
[----:B------:R-:W-:Y:S02]  /*1660*/  UMOV UR10, UR11 ;  /* 0x0000000b000a7c82 */ /* 0x000fe40008000000 */
[----:B------:R-:W-:Y:S01]  /*1670*/  UMOV UR22, UR23 ;  /* 0x0000001700167c82 */ /* 0x000fe20008000000 */
[----:B------:R-:W-:Y:S02]  /*1680*/  @UP0 USHF.R.U32.HI UR5, URZ, UR7, UR10 ;  /* 0x00000007ff050299 */ /* 0x000fe4000801160a */
[----:B------:R-:W-:Y:S02]  /*1690*/  UIMAD.WIDE.U32 UR24, UR20, UR15, URZ ;  /* 0x0000000f141872a5 */ /* 0x000fe4000f8e00ff */
[----:B------:R-:W-:-:S02]  /*16a0*/  UIMAD.WIDE.U32 UR10, UR5, UR8, URZ ;  /* 0x00000008050a72a5 */ /* 0x000fc4000f8e00ff */
[----:B------:R-:W-:Y:S02]  /*16b0*/  @UP1 USHF.R.U32.HI UR6, URZ, UR13, UR22 ;  /* 0x0000000dff061299 */ /* 0x000fe40008011616 */
[----:B------:R-:W-:Y:S02]  /*16c0*/  UIMAD.WIDE.U32 UR18, UR16, UR12, URZ ;  /* 0x0000000c101272a5 */ /* 0x000fe4000f8e00ff */
[----:B------:R-:W-:Y:S01]  /*16d0*/  UIMAD.WIDE.U32 UR22, UR6, UR8, URZ ;  /* 0x00000008061672a5 */ /* 0x000fe2000f8e00ff */
[----:B------:R-:W-:Y:S01]  /*16e0*/  UMOV UR4, UR25 ;  /* 0x0000001900047c82 */ /* 0x000fe20008000000 */
[----:B------:R-:W-:Y:S01]  /*16f0*/  UMOV UR10, UR11 ;  /* 0x0000000b000a7c82 */ /* 0x000fe20008000000 */
[----:B------:R-:W-:Y:S02]  /*1700*/  USHF.R.U32.HI UR4, URZ, UR7, UR4 ;  /* 0x00000007ff047299 */ /* 0x000fe40008011604 */
[----:B------:R-:W-:Y:S02]  /*1710*/  @UP2 USHF.R.U32.HI UR5, URZ, UR9, UR10 ;  /* 0x00000009ff052299 */ /* 0x000fe4000801160a */
[----:B------:R-:W-:Y:S01]  /*1720*/  UMOV UR7, UR23 ;  /* 0x0000001700077c82 */ /* 0x000fe20008000000 */
[----:B------:R-:W-:Y:S01]  /*1730*/  UMOV UR18, UR19 ;  /* 0x0000001300127c82 */ /* 0x000fe20008000000 */
[----:B------:R-:W-:-:S02]  /*1740*/  @UP2 USHF.R.U32.HI UR6, URZ, UR9, UR7 ;  /* 0x00000009ff062299 */ /* 0x000fc40008011607 */
[----:B------:R-:W-:Y:S02]  /*1750*/  USHF.R.U32.HI UR13, URZ, UR13, UR18 ;  /* 0x0000000dff0d7299 */ /* 0x000fe40008011612 */
[----:B------:R-:W-:Y:S02]  /*1760*/  USEL UR4, UR20, UR4, !UP0 ;  /* 0x0000000414047287 */ /* 0x000fe4000c000000 */
[----:B------:R-:W-:Y:S02]  /*1770*/  UIMAD UR7, UR5, UR28, URZ ;  /* 0x0000001c050772a4 */ /* 0x000fe4000f8e02ff */
[----:B------:R-:W-:Y:S02]  /*1780*/  USEL UR5, UR16, UR13, !UP1 ;  /* 0x0000000d10057287 */ /* 0x000fe4000c800000 */
[----:B------:R-:W-:Y:S02]  /*1790*/  UIMAD UR12, UR6, UR28, URZ ;  /* 0x0000001c060c72a4 */ /* 0x000fe4000f8e02ff */
[----:B------:R-:W-:-:S02]  /*17a0*/  UISETP.GE.AND UP0, UPT, UR4, UR7, UPT ;  /* 0x000000070400728c */ /* 0x000fc4000bf06270 */
[----:B------:R-:W-:Y:S02]  /*17b0*/  UIMAD.WIDE.U32 UR10, UR4, UR8, URZ ;  /* 0x00000008040a72a5 */ /* 0x000fe4000f8e00ff */
[----:B------:R-:W-:Y:S02]  /*17c0*/  UISETP.GE.OR UP0, UPT, UR5, UR12, UP0 ;  /* 0x0000000c0500728c */ /* 0x000fe40008706670 */
[----:B------:R-:W-:Y:S02]  /*17d0*/  UIMAD.WIDE.U32 UR12, UR5, UR8, URZ ;  /* 0x00000008050c72a5 */ /* 0x000fe4000f8e00ff */
[----:B------:R-:W-:Y:S01]  /*17e0*/  UIADD3 UR10, UPT, UPT, -UR4, URZ, URZ ;  /* 0x000000ff040a7290 */ /* 0x000fe2000fffe1ff */
[----:B------:R-:W-:Y:S01]  /*17f0*/  UMOV UR8, UR11 ;  /* 0x0000000b00087c82 */ /* 0x000fe20008000000 */
[----:B------:R-:W-:Y:S02]  /*1800*/  UIADD3 UR11, UPT, UPT, -UR5, URZ, URZ ;  /* 0x000000ff050b7290 */ /* 0x000fe4000fffe1ff */
[----:B------:R-:W-:-:S03]  /*1810*/  USHF.R.U32.HI UR8, URZ, UR9, UR8 ;  /* 0x00000009ff087299 */ /* 0x000fc60008011608 */
[----:B------:R-:W-:Y:S01]  /*1820*/  @!UP0 UMOV UR7, UR13 ;  /* 0x0000000d00078c82 */ /* 0x000fe20008000000 */
[----:B------:R-:W-:Y:S02]  /*1830*/  UIMAD UR20, UR14, UR10, UR20 ;  /* 0x0000000a0e1472a4 */ /* 0x000fe4000f8e0214 */
[----:B------:R-:W-:Y:S02]  /*1840*/  USEL UR8, UR4, UR8, !UP2 ;  /* 0x0000000804087287 */ /* 0x000fe4000d000000 */
[----:B------:R-:W-:Y:S02]  /*1850*/  @!UP0 USHF.R.U32.HI UR7, URZ, UR9, UR7 ;  /* 0x00000009ff078299 */ /* 0x000fe40008011607 */
[----:B------:R-:W-:Y:S02]  /*1860*/  UIADD3 UR9, UPT, UPT, -UR8, URZ, URZ ;  /* 0x000000ff08097290 */ /* 0x000fe4000fffe1ff */
[----:B------:R-:W-:Y:S02]  /*1870*/  @!UP0 USEL UR7, UR5, UR7, !UP2 ;  /* 0x0000000705078287 */ /* 0x000fe4000d000000 */
[----:B------:R-:W-:-:S02]  /*1880*/  UIMAD UR9, UR28, UR9, UR4 ;  /* 0x000000091c0972a4 */ /* 0x000fc4000f8e0204 */
[----:B------:R-:W-:Y:S02]  /*1890*/  @!UP0 UIADD3 UR8, UPT, UPT, UR8, -UR7, URZ ;  /* 0x8000000708088290 */ /* 0x000fe4000fffe0ff */
[----:B------:R-:W-:Y:S02]  /*18a0*/  @!UP0 UIMAD UR6, UR9, UR6, UR7 ;  /* 0x00000006090682a4 */ /* 0x000fe4000f8e0207 */
[----:B------:R-:W-:Y:S02]  /*18b0*/  @!UP0 UIMAD UR4, UR8, UR28, UR5 ;  /* 0x0000001c080482a4 */ /* 0x000fe4000f8e0205 */
[----:B------:R-:W-:Y:S02]  /*18c0*/  UIMAD UR16, UR21, UR11, UR16 ;  /* 0x0000000b151072a4 */ /* 0x000fe4000f8e0210 */
[----:B------:R-:W-:Y:S01]  /*18d0*/  UIMAD UR20, UR4, UR14, UR20 ;  /* 0x0000000e041472a4 */ /* 0x000fe2000f8e0214 */
[----:B------:R-:W-:Y:S02]  /*18e0*/  @!UP0 UMOV UR5, UR6 ;  /* 0x0000000600058c82 */ /* 0x000fe40008000000 */
[----:B------:R-:W-:-:S12]  /*18f0*/  UIMAD UR16, UR5, UR21, UR16 ;  /* 0x00000015051072a4 */ /* 0x000fd8000f8e0210 */
.L_x_19:
[----:B------:R-:W-:-:S09]  /*1900*/  UISETP.NE.AND UP0, UPT, UR29, 0x1, UPT ;  /* 0x000000011d00788c */ /* 0x000fd2000bf05270 */
[----:B------:R-:W-:Y:S05]  /*1910*/  BRA.U UP0, `(.L_x_20) ;  /* 0x0000000100447547 */ /* 0x000fea000b800000 */
[----:B------:R-:W1:Y:S01]  /*1920*/  LDCU.128 UR8, c[0x0][0xb10] ;  /* 0x00016200ff0877ac */ /* 0x000e620008000c00 */
[----:B------:R-:W2:Y:S01]  /*1930*/  LDCU UR12, c[0x0][0xb0c] ;  /* 0x00016180ff0c77ac */ /* 0x000ea20008000800 */
[----:B------:R-:W3:Y:S01]  /*1940*/  LDCU UR13, c[0x0][0xb20] ;  /* 0x00016400ff0d77ac */ /* 0x000ee20008000800 */
[----:B-1----:R-:W-:Y:S02]  /*1950*/  UIMAD.WIDE.U32 UR6, UR16, UR8, URZ ;  /* 0x00000008100672a5 */ /* 0x002fe4000f8e00ff */
[----:B------:R-:W-:Y:S02]  /*1960*/  UIMAD.WIDE.U32 UR4, UR20, UR11, URZ ;  /* 0x0000000b140472a5 */ /* 0x000fe4000f8e00ff */
[----:B--2---:R-:W-:Y:S02]  /*1970*/  UISETP.NE.AND UP1, UPT, UR12, 0x1, UPT ;  /* 0x000000010c00788c */ /* 0x004fe4000bf25270 */
[----:B------:R-:W-:Y:S01]  /*1980*/  UISETP.NE.AND UP0, UPT, UR10, 0x1, UPT ;  /* 0x000000010a00788c */ /* 0x000fe2000bf05270 */
[----:B------:R-:W-:-:S02]  /*1990*/  UMOV UR6, UR7 ;  /* 0x0000000700067c82 */ /* 0x000fc40008000000 */
[----:B------:R-:W-:Y:S01]  /*19a0*/  UMOV UR4, UR5 ;  /* 0x0000000500047c82 */ /* 0x000fe20008000000 */
[----:B------:R-:W-:Y:S02]  /*19b0*/  USHF.R.U32.HI UR6, URZ, UR9, UR6 ;  /* 0x00000009ff067299 */ /* 0x000fe40008011606 */
[----:B---3--:R-:W-:Y:S02]  /*19c0*/  USHF.R.U32.HI UR4, URZ, UR13, UR4 ;  /* 0x0000000dff047299 */ /* 0x008fe40008011604 */
[----:B------:R-:W-:Y:S02]  /*19d0*/  USEL UR5, UR16, UR6, !UP1 ;  /* 0x0000000610057287 */ /* 0x000fe4000c800000 */
[----:B------:R-:W-:-:S04]  /*19e0*/  USEL UR4, UR20, UR4, !UP0 ;  /* 0x0000000414047287 */ /* 0x000fc8000c000000 */
[----:B------:R-:W-:Y:S02]  /*19f0*/  UIADD3 UR6, UPT, UPT, UR5, -UR4, URZ ;  /* 0x8000000405067290 */ /* 0x000fe4000fffe0ff */
[----:B------:R-:W-:Y:S02]  /*1a00*/  UIADD3 UR4, UPT, UPT, -UR5, UR4, URZ ;  /* 0x0000000405047290 */ /* 0x000fe4000fffe1ff */
[----:B------:R-:W-:Y:S02]  /*1a10*/  UIMAD UR20, UR6, UR10, UR20 ;  /* 0x0000000a061472a4 */ /* 0x000fe4000f8e0214 */
[----:B------:R-:W-:-:S12]  /*1a20*/  UIMAD UR16, UR4, UR12, UR16 ;  /* 0x0000000c041072a4 */ /* 0x000fd8000f8e0210 */
.L_x_20:
[----:B------:R-:W-:-:S09]  /*1a30*/  UISETP.EQ.U32.AND UP0, UPT, UR33, 0x1, UPT ;  /* 0x000000012100788c */ /* 0x000fd2000bf02070 */
[----:B------:R-:W-:Y:S05]  /*1a40*/  BRA.U !UP0, `(.L_x_21) ;  /* 0x00000001080c7547 */ /* 0x000fea000b800000 */
[----:B------:R-:W-:Y:S01]  /*1a50*/  UCGABAR_WAIT ;  /* 0x0000000000007dc7 */ /* 0x000fe20008000000 */
[----:B------:R-:W-:Y:S01]  /*1a60*/  CCTL.IVALL ;  /* 0x00000000ff00798f */ /* 0x000fe20002000000 */
[----:B------:R-:W-:Y:S05]  /*1a70*/  BRA `(.L_x_22) ;  /* 0x0000000000047947 */ /* 0x000fea0003800000 */
.L_x_21:
[----:B------:R-:W-:Y:S06]  /*1a80*/  BAR.SYNC.DEFER_BLOCKING 0x0 ;  /* 0x0000000000007b1d */ /* 0x000fec0000010000 */
.L_x_22:
[----:B------:R-:W-:Y:S05]  /*1a90*/  BRA.U UP6, `(.L_x_23) ;  /* 0x00000015066c7547 */ /* 0x000fea000b800000 */
[----:B------:R-:W1:Y:S01]  /*1aa0*/  LDCU UR7, c[0x0][0x38c] ;  /* 0x00007180ff0777ac */ /* 0x000e620008000800 */
[----:B------:R-:W2:Y:S01]  /*1ab0*/  S2UR UR8, SR_CgaCtaId ;  /* 0x00000000000879c3 */ /* 0x000ea20000008800 */
[----:B------:R-:W-:Y:S01]  /*1ac0*/  PLOP3.LUT P1, PT, PT, PT, UP3, 0x80, 0x8 ;  /* 0x000000000008781c */ /* 0x000fe20003f2f038 */
[----:B------:R-:W-:Y:S01]  /*1ad0*/  IMAD.MOV.U32 R12, RZ, RZ, 0x1 ;  /* 0x00000001ff0c7424 */ /* 0x000fe200078e00ff */
[----:B------:R-:W-:Y:S01]  /*1ae0*/  UISETP.NE.AND UP0, UPT, UR17, URZ, UPT ;  /* 0x000000ff1100728c */ /* 0x000fe2000bf05270 */
[----:B------:R-:W-:Y:S01]  /*1af0*/  ISETP.EQ.OR P2, PT, R0, RZ, P3 ;  /* 0x000000ff0000720c */ /* 0x000fe20001f42670 */
[----:B------:R-:W-:Y:S01]  /*1b00*/  UMOV UR21, 0x400 ;  /* 0x0000040000157882 */ /* 0x000fe20000000000 */
[----:B------:R-:W-:Y:S01]  /*1b10*/  USHF.L.U32 UR5, UR32, 0x4, URZ ;  /* 0x0000000420057899 */ /* 0x000fe200080006ff */
[----:B------:R-:W-:Y:S01]  /*1b20*/  PLOP3.LUT P1, PT, P1, PT, PT, 0x8, 0x80 ;  /* 0x000000000080781c */ /* 0x000fe20000f2e170 */
[----:B------:R-:W-:Y:S01]  /*1b30*/  USEL UR25, UR48, 0x2, UP0 ;  /* 0x0000000230197887 */ /* 0x000fe20008000000 */
[----:B------:R-:W-:Y:S01]  /*1b40*/  CS2R R10, SRZ ;  /* 0x00000000000a7805 */ /* 0x000fe2000001ff00 */
[----:B------:R-:W-:Y:S01]  /*1b50*/  IMAD.MOV.U32 R9, RZ, RZ, RZ ;  /* 0x000000ffff097224 */ /* 0x000fe200078e00ff */
[----:B------:R-:W3:Y:S01]  /*1b60*/  LDCU UR43, c[0x0][0x370] ;  /* 0x00006e00ff2b77ac */ /* 0x000ee20008000800 */
[----:B------:R-:W-:Y:S01]  /*1b70*/  IMAD.MOV.U32 R8, RZ, RZ, 0x1 ;  /* 0x00000001ff087424 */ /* 0x000fe200078e00ff */
[----:B------:R-:W4:Y:S01]  /*1b80*/  LDCU.64 UR28, c[0x0][0x348] ;  /* 0x00006900ff1c77ac */ /* 0x000f220008000a00 */
[----:B-1----:R-:W-:-:S02]  /*1b90*/  UIADD3 UR6, UPT, UPT, UR7, 0x3f, URZ ;  /* 0x0000003f07067890 */ /* 0x002fc4000fffe0ff */
[----:B------:R-:W-:Y:S02]  /*1ba0*/  UIADD3 UR49, UPT, UPT, UR7, 0x7e, URZ ;  /* 0x0000007e07317890 */ /* 0x000fe4000fffe0ff */
[----:B------:R-:W-:Y:S02]  /*1bb0*/  USHF.R.S32.HI UR4, URZ, 0x1f, UR6 ;  /* 0x0000001fff047899 */ /* 0x000fe40008011406 */
[----:B--2---:R-:W-:Y:S02]  /*1bc0*/  ULEA UR21, UR8, UR21, 0x18 ;  /* 0x0000001508157291 */ /* 0x004fe4000f8ec0ff */
[----:B------:R-:W-:Y:S02]  /*1bd0*/  ULEA.HI UR4, UR4, UR6, URZ, 0x6 ;  /* 0x0000000604047291 */ /* 0x000fe4000f8f30ff */
[----:B------:R-:W-:Y:S02]  /*1be0*/  UIADD3 UR6, UPT, UPT, UR7, -0x1, URZ ;  /* 0xffffffff07067890 */ /* 0x000fe4000fffe0ff */
[----:B------:R-:W-:-:S02]  /*1bf0*/  USHF.R.S32.HI UR45, URZ, 0x6, UR4 ;  /* 0x00000006ff2d7899 */ /* 0x000fc40008011404 */
[----:B------:R-:W-:Y:S02]  /*1c00*/  UISETP.GE.U32.AND UP1, UPT, UR6, -0x7f, UPT ;  /* 0xffffff810600788c */ /* 0x000fe4000bf26070 */
[----:B------:R-:W-:Y:S02]  /*1c10*/  UISETP.LT.U32.AND UP0, UPT, UR45, 0x8, UPT ;  /* 0x000000082d00788c */ /* 0x000fe4000bf01070 */
[----:B------:R-:W-:Y:S02]  /*1c20*/  ULEA UR38, UR31, UR21, 0x1 ;  /* 0x000000151f267291 */ /* 0x000fe4000f8e08ff */
[----:B------:R-:W-:Y:S02]  /*1c30*/  USEL UR44, UR45, 0x8, UP0 ;  /* 0x000000082d2c7887 */ /* 0x000fe40008000000 */
[----:B------:R-:W-:Y:S02]  /*1c40*/  ULEA UR37, UR30, UR21, 0x1 ;  /* 0x000000151e257291 */ /* 0x000fe4000f8e08ff */
[----:B------:R-:W-:-:S02]  /*1c50*/  UIADD3 UR24, UPT, UPT, UR44, -0x1, URZ ;  /* 0xffffffff2c187890 */ /* 0x000fc4000fffe0ff */
[----:B------:R-:W-:Y:S01]  /*1c60*/  @UP1 UIADD3 UR24, UPT, UPT, UR44, URZ, URZ ;  /* 0x000000ff2c181290 */ /* 0x000fe2000fffe0ff */
[----:B------:R-:W1:Y:S01]  /*1c70*/  LDCU UR41, c[0x0][0x374] ;  /* 0x00006e80ff2977ac */ /* 0x000e620008000800 */
[----:B------:R-:W-:Y:S02]  /*1c80*/  ULOP3.LUT UR47, UR5, 0x30, URZ, 0xe2, !UPT ;  /* 0x00000030052f7892 */ /* 0x000fe4000f8ee2ff */
[----:B------:R-:W-:Y:S02]  /*1c90*/  UIADD3 UR38, UPT, UPT, UR38, 0x4400, URZ ;  /* 0x0000440026267890 */ /* 0x000fe4000fffe0ff */
[----:B------:R-:W-:Y:S02]  /*1ca0*/  UIADD3 UR37, UPT, UPT, UR37, 0x14400, URZ ;  /* 0x0001440025257890 */ /* 0x000fe4000fffe0ff */
[----:B------:R-:W-:Y:S02]  /*1cb0*/  UIADD3 UR46, UPT, UPT, UR45, -UR44, URZ ;  /* 0x8000002c2d2e7290 */ /* 0x000fe4000fffe0ff */
[----:B------:R-:W-:Y:S01]  /*1cc0*/  UIADD3 UR24, UPT, UPT, UR24, 0x1, URZ ;  /* 0x0000000118187890 */ /* 0x000fe2000fffe0ff */
[----:B---34-:R-:W-:-:S11]  /*1cd0*/  UMOV UR7, URZ ;  /* 0x000000ff00077c82 */ /* 0x018fd60008000000 */
.L_x_43:
[----:B------:R-:W2:Y:S02]  /*1ce0*/  S2UR UR4, SR_CgaCtaId ;  /* 0x00000000000479c3 */ /* 0x000ea40000008800 */
[----:B--2---:R-:W-:-:S09]  /*1cf0*/  UISETP.NE.AND UP0, UPT, UR4, URZ, UPT ;  /* 0x000000ff0400728c */ /* 0x004fd2000bf05270 */
[----:B------:R-:W-:Y:S05]  /*1d00*/  BRA.U UP0, `(.L_x_24) ;  /* 0x0000000100287547 */ /* 0x000fea000b800000 */
[----:B------:R-:W-:Y:S02]  /*1d10*/  LEA R0, R9, UR21, 0x3 ;  /* 0x0000001509007c11 */ /* 0x000fe4000f8e18ff */
[----:B------:R-:W-:-:S04]  /*1d20*/  SHF.L.U32 R2, R8, 0x1f, RZ ;  /* 0x0000001f08027819 */ /* 0x000fc800000006ff */
[----:B------:R-:W2:Y:S02]  /*1d30*/  SYNCS.PHASECHK.TRANS64.TRYWAIT P0, [R0+URZ+0x140], R2 ;  /* 0x00014002000075a7 */ /* 0x000ea400080011ff */
[----:B--2---:R-:W-:Y:S05]  /*1d40*/  @!P0 BRA `(.L_x_25) ;  /* 0x0000006c00bc8947 */ /* 0x004fea0003800000 */
.L_x_143:
[----:B------:R-:W-:Y:S01]  /*1d50*/  VIADD R9, R9, 0x1 ;  /* 0x0000000109097836 */ /* 0x000fe20000000000 */
[----:B------:R2:W-:Y:S04]  /*1d60*/  SYNCS.ARRIVE.TRANS64.A1T0 RZ, [R0+URZ+0x130], RZ ;  /* 0x000130ff00ff79a7 */ /* 0x0005e800081000ff */
[----:B------:R-:W-:-:S04]  /*1d70*/  ISETP.NE.AND P0, PT, R9, 0x2, PT ;  /* 0x000000020900780c */ /* 0x000fc80003f05270 */
[----:B------:R-:W-:Y:S02]  /*1d80*/  SEL R9, R9, RZ, P0 ;  /* 0x000000ff09097207 */ /* 0x000fe40000000000 */
[----:B--2---:R-:W-:-:S04]  /*1d90*/  SEL R0, RZ, 0x1, P0 ;  /* 0x00000001ff007807 */ /* 0x004fc80000000000 */
[----:B------:R-:W-:-:S07]  /*1da0*/  LOP3.LUT R8, R8, R0, RZ, 0x3c, !PT ;  /* 0x0000000008087212 */ /* 0x000fce00078e3cff */
.L_x_24:
[----:B------:R-:W-:Y:S01]  /*1db0*/  ULEA UR4, UR7, UR21, 0x3 ;  /* 0x0000001507047291 */ /* 0x000fe2000f8e18ff */
[----:B------:R-:W-:Y:S01]  /*1dc0*/  SHF.L.U32 R0, R12, 0x1f, RZ ;  /* 0x0000001f0c007819 */ /* 0x000fe200000006ff */
[----:B------:R-:W-:Y:S02]  /*1dd0*/  UISETP.GE.U32.AND UP0, UPT, UR49, 0x7f, UPT ;  /* 0x0000007f3100788c */ /* 0x000fe4000bf06070 */
[----:B------:R-:W-:Y:S02]  /*1de0*/  ULEA UR11, UR20, UR50, 0x2 ;  /* 0x00000032140b7291 */ /* 0x000fe4000f8e10ff */
[----:B------:R-:W-:Y:S02]  /*1df0*/  ULEA UR35, UR16, UR47, 0x6 ;  /* 0x0000002f10237291 */ /* 0x000fe4000f8e30ff */
[----:B------:R-:W-:Y:S01]  /*1e00*/  USHF.L.U32 UR11, UR11, 0x5, URZ ;  /* 0x000000050b0b7899 */ /* 0x000fe200080006ff */
[----:B------:R2:W3:Y:S01]  /*1e10*/  SYNCS.PHASECHK.TRANS64.TRYWAIT P0, [UR4+0x40], R0 ;  /* 0x00004000ff0075a7 */ /* 0x0004e20008001104 */
[----:B------:R-:W-:Y:S01]  /*1e20*/  UMOV UR6, URZ ;  /* 0x000000ff00067c82 */ /* 0x000fe20008000000 */
[----:B------:R-:W-:Y:S09]  /*1e30*/  BRA.U !UP0, `(.L_x_26) ;  /* 0x0000000108c87547 */ /* 0x000ff2000b800000 */
[----:B------:R-:W-:Y:S01]  /*1e40*/  UMOV UR13, URZ ;  /* 0x000000ff000d7c82 */ /* 0x000fe20008000000 */
[----:B------:R-:W-:-:S05]  /*1e50*/  UMOV UR4, UR7 ;  /* 0x0000000700047c82 */ /* 0x000fca0008000000 */
.L_x_32:
[----:B------:R-:W-:Y:S01]  /*1e60*/  ULEA UR33, UR4, UR21, 0x3 ;  /* 0x0000001504217291 */ /* 0x000fe2000f8e18ff */
[----:B---3--:R-:W-:Y:S01]  /*1e70*/  @!P3 MOV R2, 0x6000 ;  /* 0x000060000002b802 */ /* 0x008fe20000000f00 */
[----:B-1-3--:R-:W-:Y:S10]  /*1e80*/  @P0 BRA `(.L_x_27) ;  /* 0x00000000000c0947 */ /* 0x00aff40003800000 */
[----:B------:R-:W-:-:S04]  /*1e90*/  SHF.L.U32 R3, R12, 0x1f, RZ ;  /* 0x0000001f0c037819 */ /* 0x000fc800000006ff */
[----:B------:R-:W3:Y:S02]  /*1ea0*/  SYNCS.PHASECHK.TRANS64.TRYWAIT P0, [UR33+0x40], R3 ;  /* 0x00004003ff0075a7 */ /* 0x000ee40008001121 */
[----:B---3--:R-:W-:Y:S05]  /*1eb0*/  @!P0 BRA `(.L_x_28) ;  /* 0x0000006c00748947 */ /* 0x008fea0003800000 */
.L_x_27:
[----:B------:R3:W-:Y:S01]  /*1ec0*/  @!P3 SYNCS.ARRIVE.TRANS64 RZ, [UR33], R2 ;  /* 0x00000002ffffb9a7 */ /* 0x0007e20008000021 */
[----:B------:R-:W-:-:S04]  /*1ed0*/  ULOP3.LUT UR5, UR25, 0x2, URZ, 0xfc, !UPT ;  /* 0x0000000219057892 */ /* 0x000fc8000f8efcff */
[----:B------:R-:W-:-:S09]  /*1ee0*/  UISETP.NE.AND UP0, UPT, UR5, 0x2, UPT ;  /* 0x000000020500788c */ /* 0x000fd2000bf05270 */
[----:B------:R-:W-:Y:S05]  /*1ef0*/  BRA.U UP0, `(.L_x_29) ;  /* 0x0000000100047547 */ /* 0x000fea000b800000 */
[----:B-1----:R-:W-:Y:S05]  /*1f00*/  BPT.TRAP 0x1 ;  /* 0x000000040000795c */ /* 0x002fea0000300000 */
.L_x_29:
[----:B------:R-:W-:Y:S04]  /*1f10*/  BSSY.RECONVERGENT B0, `(.L_x_30) ;  /* 0x0000003000007945 */ /* 0x000fe80003800200 */
[----:B------:R-:W-:Y:S05]  /*1f20*/  @P2 BRA `(.L_x_31) ;  /* 0x0000000000042947 */ /* 0x000fea0003800000 */
[----:B-1----:R-:W-:Y:S05]  /*1f30*/  BPT.TRAP 0x1 ;  /* 0x000000040000795c */ /* 0x002fea0000300000 */
.L_x_31:
[----:B-1----:R-:W-:Y:S05]  /*1f40*/  BSYNC.RECONVERGENT B0 ;  /* 0x0000000000007941 */ /* 0x002fea0003800200 */
.L_x_30:
[----:B------:R-:W-:Y:S02]  /*1f50*/  UIADD3 UR5, UPT, UPT, UR4, 0x1, URZ ;  /* 0x0000000104057890 */ /* 0x000fe4000fffe0ff */
[----:B------:R-:W-:Y:S02]  /*1f60*/  USHF.L.U32 UR34, UR13, 0x6, URZ ;  /* 0x000000060d227899 */ /* 0x000fe400080006ff */
[----:B------:R-:W-:Y:S02]  /*1f70*/  UISETP.NE.AND UP0, UPT, UR5, 0x8, UPT ;  /* 0x000000080500788c */ /* 0x000fe4000bf05270 */
[----:B------:R-:W-:Y:S02]  /*1f80*/  UIADD3 UR13, UPT, UPT, UR13, 0x1, URZ ;  /* 0x000000010d0d7890 */ /* 0x000fe4000fffe0ff */
[----:B------:R-:W-:Y:S02]  /*1f90*/  USEL UR6, URZ, 0x1, UP0 ;  /* 0x00000001ff067887 */ /* 0x000fe40008000000 */
[----:B------:R-:W-:-:S02]  /*1fa0*/  USEL UR7, UR5, URZ, UP0 ;  /* 0x000000ff05077287 */ /* 0x000fc40008000000 */
[----:B------:R-:W-:Y:S02]  /*1fb0*/  UIADD3 UR14, UP1, UPT, UR28, 0x80, URZ ;  /* 0x000000801c0e7890 */ /* 0x000fe4000ff3e0ff */
[----:B------:R-:W-:Y:S01]  /*1fc0*/  ULEA UR5, UR7, UR21, 0x3 ;  /* 0x0000001507057291 */ /* 0x000fe2000f8e18ff */
[----:B------:R-:W-:Y:S01]  /*1fd0*/  LOP3.LUT R12, R12, UR6, RZ, 0x3c, !PT ;  /* 0x000000060c0c7c12 */ /* 0x000fe2000f8e3cff */
[----:B------:R-:W-:Y:S02]  /*1fe0*/  ULEA UR6, UR4, UR31, 0xc ;  /* 0x0000001f04067291 */ /* 0x000fe4000f8e60ff */
[----:B------:R-:W-:Y:S01]  /*1ff0*/  UIADD3.X UR15, UPT, UPT, URZ, UR29, URZ, UP1, !UPT ;  /* 0x0000001dff0f7290 */ /* 0x000fe20008ffe4ff */
[----:B--2---:R-:W-:Y:S01]  /*2000*/  SHF.L.U32 R0, R12, 0x1f, RZ ;  /* 0x0000001f0c007819 */ /* 0x004fe200000006ff */
[----:B------:R-:W-:Y:S02]  /*2010*/  ULEA UR6, UR6, UR21, 0x1 ;  /* 0x0000001506067291 */ /* 0x000fe4000f8e08ff */
[----:B------:R-:W-:Y:S01]  /*2020*/  UPRMT UR16, URZ, 0x5410, UR27 ;  /* 0x00005410ff107896 */ /* 0x000fe2000800001b */
[----:B------:R4:W1:Y:S01]  /*2030*/  SYNCS.PHASECHK.TRANS64.TRYWAIT P0, [UR5+0x40], R0 ;  /* 0x00004000ff0075a7 */ /* 0x0008620008001105 */
[----:B------:R-:W-:-:S02]  /*2040*/  ULEA UR5, UR4, UR30, 0xd ;  /* 0x0000001e04057291 */ /* 0x000fc4000f8e68ff */
[----:B------:R-:W-:Y:S02]  /*2050*/  UIADD3 UR4, UP0, UPT, UR28, 0x180, URZ ;  /* 0x000001801c047890 */ /* 0x000fe4000ff1e0ff */
[----:B------:R-:W-:Y:S02]  /*2060*/  ULEA UR5, UR5, UR21, 0x1 ;  /* 0x0000001505057291 */ /* 0x000fe4000f8e08ff */
[----:B------:R-:W-:Y:S02]  /*2070*/  UIADD3 UR32, UPT, UPT, UR6, 0x4400, URZ ;  /* 0x0000440006207890 */ /* 0x000fe4000fffe0ff */
[----:B------:R-:W-:Y:S02]  /*2080*/  UIADD3 UR8, UPT, UPT, UR5, 0x14400, URZ ;  /* 0x0001440005087890 */ /* 0x000fe4000fffe0ff */
[----:B------:R-:W-:Y:S02]  /*2090*/  UIADD3.X UR5, UPT, UPT, URZ, UR29, URZ, UP0, !UPT ;  /* 0x0000001dff057290 */ /* 0x000fe400087fe4ff */
[----:B------:R-:W-:-:S02]  /*20a0*/  UISETP.NE.AND UP0, UPT, UR13, UR24, UPT ;  /* 0x000000180d00728c */ /* 0x000fc4000bf05270 */
[----:B------:R-:W-:Y:S01]  /*20b0*/  UPRMT UR6, URZ, 0x5410, UR26 ;  /* 0x00005410ff067896 */ /* 0x000fe2000800001a */
[----:B------:R-:W-:Y:S01]  /*20c0*/  UMOV UR18, 0x0 ;  /* 0x0000000000127882 */ /* 0x000fe20000000000 */
[----:B------:R-:W-:Y:S01]  /*20d0*/  UMOV UR19, 0x10000000 ;  /* 0x1000000000137882 */ /* 0x000fe20000000000 */
[----:B------:R-:W-:Y:S01]  /*20e0*/  UMOV UR12, UR36 ;  /* 0x00000024000c7c82 */ /* 0x000fe20008000000 */
[----:B------:R-:W-:Y:S01]  /*20f0*/  UMOV UR9, UR33 ;  /* 0x0000002100097c82 */ /* 0x000fe20008000000 */
[----:B------:R-:W-:Y:S01]  /*2100*/  UMOV UR10, UR34 ;  /* 0x00000022000a7c82 */ /* 0x000fe20008000000 */
[----:B------:R-:W-:Y:S03]  /*2110*/  UTMALDG.3D.MULTICAST [UR32], [UR14], UR16, desc[UR18] ;  /* 0x000012200e0073b4 */ /* 0x000fe60008011810 */
[----:B------:R2:W-:Y:S02]  /*2120*/  UTMALDG.3D.MULTICAST [UR8], [UR4], UR6, desc[UR18] ;  /* 0x00001208040073b4 */ /* 0x0005e40008011806 */
[----:B--2---:R-:W-:Y:S01]  /*2130*/  UMOV UR6, UR24 ;  /* 0x0000001800067c82 */ /* 0x004fe20008000000 */
[----:B------:R-:W-:Y:S01]  /*2140*/  UMOV UR4, UR7 ;  /* 0x0000000700047c82 */ /* 0x000fe20008000000 */
[----:B----4-:R-:W-:Y:S05]  /*2150*/  BRA.U UP0, `(.L_x_32) ;  /* 0xfffffffd00407547 */ /* 0x010fea000b83ffff */
.L_x_26:
[----:B------:R-:W-:Y:S01]  /*2160*/  ULEA UR4, UR7, UR21, 0x3 ;  /* 0x0000001507047291 */ /* 0x000fe2000f8e18ff */
[----:B--2---:R-:W-:Y:S01]  /*2170*/  SHF.L.U32 R0, R12, 0x1f, RZ ;  /* 0x0000001f0c007819 */ /* 0x004fe200000006ff */
[----:B------:R-:W-:Y:S01]  /*2180*/  @!P1 SYNCS.ARRIVE.TRANS64.A1T0 RZ, [UR21+0xc8], RZ ;  /* 0x0000c8ffffff99a7 */ /* 0x000fe20008100015 */
[----:B------:R-:W-:-:S06]  /*2190*/  UISETP.GT.AND UP0, UPT, UR45, UR44, UPT ;  /* 0x0000002c2d00728c */ /* 0x000fcc000bf04270 */
[----:B-1-3--:R1:W2:Y:S03]  /*21a0*/  SYNCS.PHASECHK.TRANS64.TRYWAIT P0, [UR4+0x40], R0 ;  /* 0x00004000ff0075a7 */ /* 0x00a2a60008001104 */
[----:B------:R-:W-:Y:S05]  /*21b0*/  BRA.U !UP0, `(.L_x_33) ;  /* 0x0000000108bc7547 */ /* 0x000fea000b800000 */
[----:B------:R-:W-:Y:S01]  /*21c0*/  UIADD3 UR13, UPT, UPT, UR46, UR6, URZ ;  /* 0x000000062e0d7290 */ /* 0x000fe2000fffe0ff */
[----:B------:R-:W-:-:S11]  /*21d0*/  UMOV UR4, UR7 ;  /* 0x0000000700047c82 */ /* 0x000fd60008000000 */
.L_x_39:
[----:B------:R-:W-:Y:S01]  /*21e0*/  ULEA UR17, UR4, UR21, 0x3 ;  /* 0x0000001504117291 */ /* 0x000fe2000f8e18ff */
[----:B--2---:R-:W-:Y:S01]  /*21f0*/  @!P3 MOV R2, 0x6000 ;  /* 0x000060000002b802 */ /* 0x004fe20000000f00 */
[----:B--2-4-:R-:W-:Y:S10]  /*2200*/  @P0 BRA `(.L_x_34) ;  /* 0x00000000000c0947 */ /* 0x014ff40003800000 */
[----:B------:R-:W-:-:S04]  /*2210*/  SHF.L.U32 R3, R12, 0x1f, RZ ;  /* 0x0000001f0c037819 */ /* 0x000fc800000006ff */
[----:B------:R-:W2:Y:S02]  /*2220*/  SYNCS.PHASECHK.TRANS64.TRYWAIT P0, [UR17+0x40], R3 ;  /* 0x00004003ff0075a7 */ /* 0x000ea40008001111 */
[----:B--2---:R-:W-:Y:S05]  /*2230*/  @!P0 BRA `(.L_x_35) ;  /* 0x0000006800ac8947 */ /* 0x004fea0003800000 */
.L_x_34:
[----:B------:R2:W-:Y:S01]  /*2240*/  @!P3 SYNCS.ARRIVE.TRANS64 RZ, [UR17], R2 ;  /* 0x00000002ffffb9a7 */ /* 0x0005e20008000011 */
[----:B------:R-:W-:-:S04]  /*2250*/  ULOP3.LUT UR5, UR25, 0x2, URZ, 0xfc, !UPT ;  /* 0x0000000219057892 */ /* 0x000fc8000f8efcff */
[----:B------:R-:W-:-:S09]  /*2260*/  UISETP.NE.AND UP0, UPT, UR5, 0x2, UPT ;  /* 0x000000020500788c */ /* 0x000fd2000bf05270 */
[----:B------:R-:W-:Y:S05]  /*2270*/  BRA.U UP0, `(.L_x_36) ;  /* 0x0000000100047547 */ /* 0x000fea000b800000 */
[----:B------:R-:W-:Y:S05]  /*2280*/  BPT.TRAP 0x1 ;  /* 0x000000040000795c */ /* 0x000fea0000300000 */
.L_x_36:
[----:B------:R-:W-:Y:S04]  /*2290*/  BSSY.RECONVERGENT B0, `(.L_x_37) ;  /* 0x0000003000007945 */ /* 0x000fe80003800200 */
[----:B------:R-:W-:Y:S05]  /*22a0*/  @P2 BRA `(.L_x_38) ;  /* 0x0000000000042947 */ /* 0x000fea0003800000 */
[----:B------:R-:W-:Y:S05]  /*22b0*/  BPT.TRAP 0x1 ;  /* 0x000000040000795c */ /* 0x000fea0000300000 */
.L_x_38:
[----:B------:R-:W-:Y:S05]  /*22c0*/  BSYNC.RECONVERGENT B0 ;  /* 0x0000000000007941 */ /* 0x000fea0003800200 */
.L_x_37:
[----:B------:R-:W-:Y:S02]  /*22d0*/  UIADD3 UR5, UPT, UPT, UR4, 0x1, URZ ;  /* 0x0000000104057890 */ /* 0x000fe4000fffe0ff */
[----:B------:R-:W-:Y:S02]  /*22e0*/  UIADD3 UR14, UP1, UPT, UR28, 0x80, URZ ;  /* 0x000000801c0e7890 */ /* 0x000fe4000ff3e0ff */
[----:B------:R-:W-:Y:S02]  /*22f0*/  UISETP.NE.AND UP0, UPT, UR5, 0x8, UPT ;  /* 0x000000080500788c */ /* 0x000fe4000bf05270 */
[----:B------:R-:W-:Y:S02]  /*2300*/  ULEA UR16, UR4, UR38, 0xd ;  /* 0x0000002604107291 */ /* 0x000fe4000f8e68ff */
[----:B------:R-:W-:Y:S02]  /*2310*/  USEL UR8, URZ, 0x1, UP0 ;  /* 0x00000001ff087887 */ /* 0x000fe40008000000 */
[----:B------:R-:W-:-:S02]  /*2320*/  USEL UR7, UR5, URZ, UP0 ;  /* 0x000000ff05077287 */ /* 0x000fc40008000000 */
[----:B------:R-:W-:Y:S02]  /*2330*/  UIADD3 UR22, UP0, UPT, UR28, 0x180, URZ ;  /* 0x000001801c167890 */ /* 0x000fe4000ff1e0ff */
[----:B------:R-:W-:Y:S01]  /*2340*/  ULEA UR5, UR7, UR21, 0x3 ;  /* 0x0000001507057291 */ /* 0x000fe2000f8e18ff */
[----:B------:R-:W-:Y:S01]  /*2350*/  LOP3.LUT R12, R12, UR8, RZ, 0x3c, !PT ;  /* 0x000000080c0c7c12 */ /* 0x000fe2000f8e3cff */
[----:B------:R-:W-:Y:S02]  /*2360*/  ULEA UR8, UR4, UR37, 0xe ;  /* 0x0000002504087291 */ /* 0x000fe4000f8e70ff */
[----:B------:R-:W-:Y:S01]  /*2370*/  USHF.L.U32 UR18, UR6, 0x6, URZ ;  /* 0x0000000606127899 */ /* 0x000fe200080006ff */
[----:B-1----:R-:W-:Y:S01]  /*2380*/  SHF.L.U32 R0, R12, 0x1f, RZ ;  /* 0x0000001f0c007819 */ /* 0x002fe200000006ff */
[----:B------:R-:W-:Y:S02]  /*2390*/  UPRMT UR4, URZ, 0x5410, UR27 ;  /* 0x00005410ff047896 */ /* 0x000fe4000800001b */
[----:B------:R-:W-:Y:S01]  /*23a0*/  UIADD3.X UR15, UPT, UPT, URZ, UR29, URZ, UP1, !UPT ;  /* 0x0000001dff0f7290 */ /* 0x000fe20008ffe4ff */
[----:B------:R3:W4:Y:S01]  /*23b0*/  SYNCS.PHASECHK.TRANS64.TRYWAIT P0, [UR5+0x40], R0 ;  /* 0x00004000ff0075a7 */ /* 0x0007220008001105 */
[----:B------:R-:W-:-:S02]  /*23c0*/  UPRMT UR5, URZ, 0x5410, UR26 ;  /* 0x00005410ff057896 */ /* 0x000fc4000800001a */
[----:B------:R-:W-:Y:S01]  /*23d0*/  UIADD3.X UR23, UPT, UPT, URZ, UR29, URZ, UP0, !UPT ;  /* 0x0000001dff177290 */ /* 0x000fe200087fe4ff */
[----:B------:R-:W-:Y:S01]  /*23e0*/  UMOV UR32, 0x0 ;  /* 0x0000000000207882 */ /* 0x000fe20000000000 */
[----:B------:R-:W-:Y:S01]  /*23f0*/  UMOV UR33, 0x10000000 ;  /* 0x1000000000217882 */ /* 0x000fe20000000000 */
[----:B------:R-:W-:Y:S01]  /*2400*/  UMOV UR19, UR35 ;  /* 0x0000002300137c82 */ /* 0x000fe20008000000 */
[----:B------:R-:W-:Y:S01]  /*2410*/  UMOV UR20, UR36 ;  /* 0x0000002400147c82 */ /* 0x000fe20008000000 */
[----:B------:R-:W-:Y:S01]  /*2420*/  UMOV UR12, UR36 ;  /* 0x00000024000c7c82 */ /* 0x000fe20008000000 */
[----:B------:R-:W-:Y:S01]  /*2430*/  UMOV UR9, UR17 ;  /* 0x0000001100097c82 */ /* 0x000fe20008000000 */
[----:B------:R-:W-:Y:S01]  /*2440*/  UMOV UR10, UR18 ;  /* 0x00000012000a7c82 */ /* 0x000fe20008000000 */
[----:B------:R1:W-:Y:S01]  /*2450*/  UTMALDG.3D.MULTICAST [UR16], [UR14], UR4, desc[UR32] ;  /* 0x000020100e0073b4 */ /* 0x0003e20008011804 */
[----:B------:R-:W-:-:S04]  /*2460*/  UIADD3 UR6, UPT, UPT, UR6, 0x1, URZ ;  /* 0x0000000106067890 */ /* 0x000fc8000fffe0ff */
[----:B------:R-:W-:Y:S01]  /*2470*/  UISETP.NE.AND UP0, UPT, UR6, UR13, UPT ;  /* 0x0000000d0600728c */ /* 0x000fe2000bf05270 */
[----:B------:R3:W-:Y:S01]  /*2480*/  UTMALDG.3D.MULTICAST [UR8], [UR22], UR5, desc[UR32] ;  /* 0x00002008160073b4 */ /* 0x0007e20008011805 */
[----:B-1----:R-:W-:-:S07]  /*2490*/  UMOV UR4, UR7 ;  /* 0x0000000700047c82 */ /* 0x002fce0008000000 */
[----:B---3--:R-:W-:Y:S05]  /*24a0*/  BRA.U UP0, `(.L_x_39) ;  /* 0xfffffffd004c7547 */ /* 0x008fea000b83ffff */
.L_x_33:
[C---:B------:R-:W-:Y:S01]  /*24b0*/  LEA R3, R11.reuse, UR21, 0x3 ;  /* 0x000000150b037c11 */ /* 0x040fe2000f8e18ff */
[----:B------:R-:W-:Y:S01]  /*24c0*/  NOP ;  /* 0x0000000000007918 */ /* 0x000fe20000000000 */
[----:B-1----:R-:W-:Y:S02]  /*24d0*/  SHF.L.U32 R0, R10, 0x1f, RZ ;  /* 0x0000001f0a007819 */ /* 0x002fe400000006ff */
[----:B------:R-:W-:Y:S02]  /*24e0*/  LEA R4, R11, UR21, 0x4 ;  /* 0x000000150b047c11 */ /* 0x000fe4000f8e20ff */
[----:B--2-4-:R-:W1:Y:S02]  /*24f0*/  SYNCS.PHASECHK.TRANS64.TRYWAIT P0, [R3+URZ+0xd0], R0 ;  /* 0x0000d000030075a7 */ /* 0x014e6400080011ff */
[----:B-1----:R-:W-:Y:S05]  /*2500*/  @!P0 BRA `(.L_x_40) ;  /* 0x0000006800108947 */ /* 0x002fea0003800000 */
.L_x_146:
[----:B------:R-:W2:Y:S01]  /*2510*/  LDS.128 R4, [R4+0x160] ;  /* 0x0001600004047984 */ /* 0x000ea20000000c00 */
[----:B------:R-:W-:Y:S01]  /*2520*/  UISETP.GE.AND UP0, UPT, UR42, 0x1, UPT ;  /* 0x000000012a00788c */ /* 0x000fe2000bf06270 */
[----:B------:R-:W-:Y:S01]  /*2530*/  @!PT LDS RZ, [RZ] ;  /* 0x00000000fffff984 */ /* 0x000fe20000000800 */
[----:B------:R-:W-:Y:S01]  /*2540*/  @!PT LDS RZ, [RZ] ;  /* 0x00000000fffff984 */ /* 0x000fe20000000800 */
[----:B------:R-:W-:Y:S01]  /*2550*/  @!PT LDS RZ, [RZ] ;  /* 0x00000000fffff984 */ /* 0x000fe20000000800 */
[----:B------:R-:W-:Y:S01]  /*2560*/  @!PT LDS RZ, [RZ] ;  /* 0x00000000fffff984 */ /* 0x000fe20000000800 */
[----:B------:R3:W-:Y:S06]  /*2570*/  MEMBAR.ALL.CTA ;  /* 0x0000000000007992 */ /* 0x0007ec0000008000 */
[----:B---3--:R-:W3:Y:S01]  /*2580*/  FENCE.VIEW.ASYNC.S ;  /* 0x00000000000073c6 */ /* 0x008ee20000000000 */
[----:B--2---:R-:W-:-:S13]  /*2590*/  LOP3.LUT P0, RZ, R6, 0x1, RZ, 0xc0, !PT ;  /* 0x0000000106ff7812 */ /* 0x004fda000780c0ff */
[----:B---3--:R-:W-:Y:S01]  /*25a0*/  VOTEU.ANY UP1, P0 ;  /* 0x0000000000ff7886 */ /* 0x008fe20000020100 */
[----:B------:R-:W-:-:S13]  /*25b0*/  PLOP3.LUT P0, PT, PT, PT, UP1, 0x80, 0x8 ;  /* 0x000000000008781c */ /* 0x000fda0003f0f018 */
[----:B-1----:R-:W-:Y:S02]  /*25c0*/  @P0 LOP3.LUT R0, R5, 0xffff, RZ, 0xc0, !PT ;  /* 0x0000ffff05000812 */ /* 0x002fe400078ec0ff */
[----:B------:R-:W-:Y:S02]  /*25d0*/  @P0 MOV R2, R4 ;  /* 0x0000000400020202 */ /* 0x000fe40000000f00 */
[----:B------:R-:W-:Y:S01]  /*25e0*/  @P0 R2UR UR5, R0 ;  /* 0x00000000000502ca */ /* 0x000fe200000e0000 */
[----:B------:R-:W-:Y:S01]  /*25f0*/  VIADD R0, R3, 0xe0 ;  /* 0x000000e003007836 */ /* 0x000fe20000000000 */
[----:B------:R-:W-:Y:S02]  /*2600*/  @P0 SHF.R.U32.HI R4, RZ, 0x10, R5 ;  /* 0x00000010ff040819 */ /* 0x000fe40000011605 */
[----:B------:R-:W-:Y:S02]  /*2610*/  @P0 R2UR UR6, R2 ;  /* 0x00000000020602ca */ /* 0x000fe400000e0000 */
[----:B------:R-:W-:-:S02]  /*2620*/  PRMT R0, RZ, 0x654, R0 ;  /* 0x00000654ff007816 */ /* 0x000fc40000000000 */
[----:B------:R-:W-:Y:S02]  /*2630*/  @P0 R2UR UR4, R4 ;  /* 0x00000000040402ca */ /* 0x000fe400000e0000 */
[----:B------:R1:W-:Y:S03]  /*2640*/  SYNCS.ARRIVE.TRANS64.RED.A1T0 RZ, [R0+URZ], RZ ;  /* 0x000000ff00ff79a7 */ /* 0x0003e600081004ff */
[----:B------:R-:W-:-:S04]  /*2650*/  @UP1 UMOV UR39, UR5 ;  /* 0x0000000500271c82 */ /* 0x000fc80008000000 */
[----:B------:R-:W-:-:S04]  /*2660*/  @UP1 UMOV UR40, UR6 ;  /* 0x0000000600281c82 */ /* 0x000fc80008000000 */
[----:B------:R-:W-:Y:S01]  /*2670*/  @UP1 UMOV UR36, UR4 ;  /* 0x0000000400241c82 */ /* 0x000fe20008000000 */
[----:B------:R-:W-:Y:S05]  /*2680*/  BRA.U !UP0, `(.L_x_41) ;  /* 0x0000000108d47547 */ /* 0x000fea000b800000 */
[----:B------:R-:W2:Y:S01]  /*2690*/  LDCU.128 UR12, c[0x0][0xb10] ;  /* 0x00016200ff0c77ac */ /* 0x000ea20008000c00 */
[----:B------:R-:W3:Y:S01]  /*26a0*/  LDCU UR22, c[0x0][0xb20] ;  /* 0x00016400ff1677ac */ /* 0x000ee20008000800 */
[----:B------:R-:W4:Y:S01]  /*26b0*/  LDCU UR20, c[0x0][0xb0c] ;  /* 0x00016180ff1477ac */ /* 0x000f220008000800 */
[----:B------:R-:W1:Y:S01]  /*26c0*/  LDCU.64 UR8, c[0x0][0xb28] ;  /* 0x00016500ff0877ac */ /* 0x000e620008000a00 */
[----:B------:R-:W-:Y:S02]  /*26d0*/  UISETP.NE.AND UP3, UPT, UR42, 0x1, UPT ;  /* 0x000000012a00788c */ /* 0x000fe4000bf65270 */
[----:B--2---:R-:W-:Y:S02]  /*26e0*/  UIMAD.WIDE.U32 UR10, UR41, UR15, URZ ;  /* 0x0000000f290a72a5 */ /* 0x004fe4000f8e00ff */
[----:B------:R-:W-:Y:S02]  /*26f0*/  UIMAD.WIDE.U32 UR4, UR43, UR12, URZ ;  /* 0x0000000c2b0472a5 */ /* 0x000fe4000f8e00ff */
[----:B------:R-:W-:-:S02]  /*2700*/  UISETP.NE.AND UP0, UPT, UR14, 0x1, UPT ;  /* 0x000000010e00788c */ /* 0x000fc4000bf05270 */
[----:B------:R-:W-:Y:S01]  /*2710*/  UIMAD.WIDE.U32 UR18, UR39, UR15, URZ ;  /* 0x0000000f271272a5 */ /* 0x000fe2000f8e00ff */
[----:B------:R-:W-:Y:S02]  /*2720*/  UMOV UR10, UR11 ;  /* 0x0000000b000a7c82 */ /* 0x000fe40008000000 */
[----:B------:R-:W-:Y:S01]  /*2730*/  UMOV UR4, UR5 ;  /* 0x0000000500047c82 */ /* 0x000fe20008000000 */
[----:B---3--:R-:W-:Y:S02]  /*2740*/  USHF.R.U32.HI UR10, URZ, UR22, UR10 ;  /* 0x00000016ff0a7299 */ /* 0x008fe4000801160a */
[----:B----4-:R-:W-:Y:S02]  /*2750*/  UISETP.NE.AND UP2, UPT, UR20, 0x1, UPT ;  /* 0x000000011400788c */ /* 0x010fe4000bf45270 */
[----:B------:R-:W-:Y:S02]  /*2760*/  USHF.R.U32.HI UR4, URZ, UR13, UR4 ;  /* 0x0000000dff047299 */ /* 0x000fe40008011604 */
[----:B------:R-:W-:-:S02]  /*2770*/  USEL UR5, UR41, UR10, !UP0 ;  /* 0x0000000a29057287 */ /* 0x000fc4000c000000 */
[----:B------:R-:W-:Y:S02]  /*2780*/  USEL UR6, UR43, UR4, !UP2 ;  /* 0x000000042b067287 */ /* 0x000fe4000d000000 */
[----:B-1----:R-:W-:Y:S01]  /*2790*/  UIMAD.WIDE.U32 UR10, UR5, UR8, URZ ;  /* 0x00000008050a72a5 */ /* 0x002fe2000f8e00ff */
[----:B------:R-:W-:Y:S01]  /*27a0*/  UMOV UR4, UR19 ;  /* 0x0000001300047c82 */ /* 0x000fe20008000000 */
[----:B------:R-:W-:Y:S02]  /*27b0*/  UIMAD.WIDE.U32 UR16, UR40, UR12, URZ ;  /* 0x0000000c281072a5 */ /* 0x000fe4000f8e00ff */
[----:B------:R-:W-:-:S03]  /*27c0*/  UIMAD.WIDE.U32 UR18, UR6, UR8, URZ ;  /* 0x00000008061272a5 */ /* 0x000fc6000f8e00ff */
[----:B------:R-:W-:Y:S01]  /*27d0*/  UMOV UR10, UR11 ;  /* 0x0000000b000a7c82 */ /* 0x000fe20008000000 */
[----:B------:R-:W-:Y:S02]  /*27e0*/  USHF.R.U32.HI UR4, URZ, UR22, UR4 ;  /* 0x00000016ff047299 */ /* 0x000fe40008011604 */
[----:B------:R-:W-:Y:S01]  /*27f0*/  @UP3 USHF.R.U32.HI UR5, URZ, UR9, UR10 ;  /* 0x00000009ff053299 */ /* 0x000fe2000801160a */
[----:B------:R-:W-:Y:S01]  /*2800*/  UMOV UR16, UR17 ;  /* 0x0000001100107c82 */ /* 0x000fe20008000000 */
[----:B------:R-:W-:Y:S01]  /*2810*/  UMOV UR18, UR19 ;  /* 0x0000001300127c82 */ /* 0x000fe20008000000 */
[----:B------:R-:W-:Y:S02]  /*2820*/  USHF.R.U32.HI UR13, URZ, UR13, UR16 ;  /* 0x0000000dff0d7299 */ /* 0x000fe40008011610 */
[----:B------:R-:W-:Y:S02]  /*2830*/  USEL UR4, UR39, UR4, !UP0 ;  /* 0x0000000427047287 */ /* 0x000fe4000c000000 */
[----:B------:R-:W-:-:S02]  /*2840*/  @UP3 USHF.R.U32.HI UR6, URZ, UR9, UR18 ;  /* 0x00000009ff063299 */ /* 0x000fc40008011612 */
[----:B------:R-:W-:Y:S02]  /*2850*/  UIMAD UR10, UR42, UR5, URZ ;  /* 0x000000052a0a72a4 */ /* 0x000fe4000f8e02ff */
[----:B------:R-:W-:Y:S02]  /*2860*/  USEL UR5, UR40, UR13, !UP2 ;  /* 0x0000000d28057287 */ /* 0x000fe4000d000000 */
[----:B------:R-:W-:Y:S02]  /*2870*/  UIMAD UR12, UR42, UR6, URZ ;  /* 0x000000062a0c72a4 */ /* 0x000fe4000f8e02ff */
[----:B------:R-:W-:Y:S02]  /*2880*/  UISETP.GE.AND UP0, UPT, UR4, UR10, UPT ;  /* 0x0000000a0400728c */ /* 0x000fe4000bf06270 */
[----:B------:R-:W-:Y:S02]  /*2890*/  UIMAD.WIDE.U32 UR10, UR4, UR8, URZ ;  /* 0x00000008040a72a5 */ /* 0x000fe4000f8e00ff */
[----:B------:R-:W-:-:S02]  /*28a0*/  UISETP.GE.OR UP0, UPT, UR5, UR12, UP0 ;  /* 0x0000000c0500728c */ /* 0x000fc40008706670 */
        /* <DEDUP_REMOVED lines=19> */
.L_x_41:
[----:B------:R-:W2:Y:S02]  /*29e0*/  LDCU UR4, c[0x0][0xb30] ;  /* 0x00016600ff0477ac */ /* 0x000ea40008000800 */
[----:B--2---:R-:W-:-:S09]  /*29f0*/  UISETP.NE.AND UP0, UPT, UR4, 0x1, UPT ;  /* 0x000000010400788c */ /* 0x004fd2000bf05270 */
[----:B------:R-:W-:Y:S05]  /*2a00*/  BRA.U UP0, `(.L_x_42) ;  /* 0x0000000100447547 */ /* 0x000fea000b800000 */
[----:B------:R-:W2:Y:S01]  /*2a10*/  LDCU.128 UR12, c[0x0][0xb10] ;  /* 0x00016200ff0c77ac */ /* 0x000ea20008000c00 */
[----:B------:R-:W3:Y:S01]  /*2a20*/  LDCU UR10, c[0x0][0xb0c] ;  /* 0x00016180ff0a77ac */ /* 0x000ee20008000800 */
[----:B------:R-:W4:Y:S01]  /*2a30*/  LDCU UR6, c[0x0][0xb20] ;  /* 0x00016400ff0677ac */ /* 0x000f220008000800 */
[----:B--2---:R-:W-:Y:S02]  /*2a40*/  UIMAD.WIDE.U32 UR8, UR40, UR12, URZ ;  /* 0x0000000c280872a5 */ /* 0x004fe4000f8e00ff */
[----:B------:R-:W-:Y:S02]  /*2a50*/  UIMAD.WIDE.U32 UR4, UR39, UR15, URZ ;  /* 0x0000000f270472a5 */ /* 0x000fe4000f8e00ff */
[----:B---3--:R-:W-:Y:S02]  /*2a60*/  UISETP.NE.AND UP2, UPT, UR10, 0x1, UPT ;  /* 0x000000010a00788c */ /* 0x008fe4000bf45270 */
[----:B------:R-:W-:Y:S01]  /*2a70*/  UISETP.NE.AND UP0, UPT, UR14, 0x1, UPT ;  /* 0x000000010e00788c */ /* 0x000fe2000bf05270 */
[----:B------:R-:W-:-:S02]  /*2a80*/  UMOV UR8, UR9 ;  /* 0x0000000900087c82 */ /* 0x000fc40008000000 */
[----:B------:R-:W-:Y:S01]  /*2a90*/  UMOV UR4, UR5 ;  /* 0x0000000500047c82 */ /* 0x000fe20008000000 */
[----:B------:R-:W-:Y:S02]  /*2aa0*/  USHF.R.U32.HI UR13, URZ, UR13, UR8 ;  /* 0x0000000dff0d7299 */ /* 0x000fe40008011608 */
[----:B----4-:R-:W-:Y:S02]  /*2ab0*/  USHF.R.U32.HI UR4, URZ, UR6, UR4 ;  /* 0x00000006ff047299 */ /* 0x010fe40008011604 */
[----:B------:R-:W-:Y:S02]  /*2ac0*/  USEL UR5, UR40, UR13, !UP2 ;  /* 0x0000000d28057287 */ /* 0x000fe4000d000000 */
[----:B------:R-:W-:-:S04]  /*2ad0*/  USEL UR4, UR39, UR4, !UP0 ;  /* 0x0000000427047287 */ /* 0x000fc8000c000000 */
[----:B------:R-:W-:Y:S02]  /*2ae0*/  UIADD3 UR6, UPT, UPT, UR5, -UR4, URZ ;  /* 0x8000000405067290 */ /* 0x000fe4000fffe0ff */
[----:B------:R-:W-:Y:S02]  /*2af0*/  UIADD3 UR4, UPT, UPT, -UR5, UR4, URZ ;  /* 0x0000000405047290 */ /* 0x000fe4000fffe1ff */
[----:B------:R-:W-:Y:S02]  /*2b00*/  UIMAD UR39, UR6, UR14, UR39 ;  /* 0x0000000e062772a4 */ /* 0x000fe4000f8e0227 */
[----:B------:R-:W-:-:S12]  /*2b10*/  UIMAD UR40, UR4, UR10, UR40 ;  /* 0x0000000a042872a4 */ /* 0x000fd8000f8e0228 */
.L_x_42:
[----:B------:R-:W-:Y:S01]  /*2b20*/  VIADD R11, R11, 0x1 ;  /* 0x000000010b0b7836 */ /* 0x000fe20000000000 */
[----:B------:R-:W-:Y:S02]  /*2b30*/  R2UR UR5, R52 ;  /* 0x00000000340572ca */ /* 0x000fe400000e0000 */
[----:B------:R-:W-:Y:S02]  /*2b40*/  R2UR UR4, R51 ;  /* 0x00000000330472ca */ /* 0x000fe400000e0000 */
[C---:B------:R-:W-:Y:S02]  /*2b50*/  ISETP.NE.AND P0, PT, R11.reuse, 0x2, PT ;  /* 0x000000020b00780c */ /* 0x040fe40003f05270 */
[----:B------:R-:W-:Y:S02]  /*2b60*/  PLOP3.LUT P1, PT, PT, PT, PT, 0x80, 0x8 ;  /* 0x000000000008781c */ /* 0x000fe40003f2f070 */
[----:B-1----:R-:W-:Y:S02]  /*2b70*/  SEL R0, RZ, 0x1, P0 ;  /* 0x00000001ff007807 */ /* 0x002fe40000000000 */
[----:B------:R-:W-:-:S02]  /*2b80*/  SEL R11, R11, RZ, P0 ;  /* 0x000000ff0b0b7207 */ /* 0x000fc40000000000 */
[----:B------:R-:W-:Y:S01]  /*2b90*/  LOP3.LUT R10, R10, R0, RZ, 0x3c, !PT ;  /* 0x000000000a0a7212 */ /* 0x000fe200078e3cff */
[----:B------:R-:W-:Y:S02]  /*2ba0*/  UIADD3 UR16, UPT, UPT, UR40, UR5, URZ ;  /* 0x0000000528107290 */ /* 0x000fe4000fffe0ff */
[----:B------:R-:W-:Y:S01]  /*2bb0*/  UIADD3 UR20, UPT, UPT, UR39, UR4, URZ ;  /* 0x0000000427147290 */ /* 0x000fe2000fffe0ff */
[----:B------:R-:W-:Y:S11]  /*2bc0*/  BRA.U UP1, `(.L_x_43) ;  /* 0xfffffff101447547 */ /* 0x000ff6000b83ffff */
[----:B------:R-:W-:Y:S01]  /*2bd0*/  UIADD3 UR21, UPT, UPT, UR21, 0x40, URZ ;  /* 0x0000004015157890 */ /* 0x000fe2000fffe0ff */
[----:B------:R-:W-:-:S03]  /*2be0*/  SHF.L.U32 R2, R12, 0x1f, RZ ;  /* 0x0000001f0c027819 */ /* 0x000fc600000006ff */
[----:B------:R-:W-:-:S09]  /*2bf0*/  ULEA UR4, UR7, UR21, 0x3 ;  /* 0x0000001507047291 */ /* 0x000fd2000f8e18ff */
[----:B------:R-:W1:Y:S02]  /*2c00*/  SYNCS.PHASECHK.TRANS64.TRYWAIT P0, [UR4], R2 ;  /* 0x00000002ff0075a7 */ /* 0x000e640008001104 */
[----:B-1----:R-:W-:Y:S05]  /*2c10*/  @!P0 BRA `(.L_x_44) ;  /* 0x0000006000608947 */ /* 0x002fea0003800000 */
.L_x_148:
[----:B------:R-:W-:-:S04]  /*2c20*/  UIADD3 UR4, UPT, UPT, UR7, 0x1, URZ ;  /* 0x0000000107047890 */ /* 0x000fc8000fffe0ff */
[----:B------:R-:W-:-:S04]  /*2c30*/  UISETP.NE.AND UP0, UPT, UR4, 0x8, UPT ;  /* 0x000000080400788c */ /* 0x000fc8000bf05270 */
[----:B------:R-:W-:Y:S02]  /*2c40*/  USEL UR6, URZ, 0x1, UP0 ;  /* 0x00000001ff067887 */ /* 0x000fe40008000000 */
[----:B------:R-:W-:-:S04]  /*2c50*/  USEL UR4, UR4, URZ, UP0 ;  /* 0x000000ff04047287 */ /* 0x000fc80008000000 */
[----:B------:R-:W-:Y:S01]  /*2c60*/  ULEA UR5, UR4, UR21, 0x3 ;  /* 0x0000001504057291 */ /* 0x000fe2000f8e18ff */
[----:B-1----:R-:W-:-:S04]  /*2c70*/  LOP3.LUT R2, R12, UR6, RZ, 0x3c, !PT ;  /* 0x000000060c027c12 */ /* 0x002fc8000f8e3cff */
[----:B------:R-:W-:-:S04]  /*2c80*/  SHF.L.U32 R3, R2, 0x1f, RZ ;  /* 0x0000001f02037819 */ /* 0x000fc800000006ff */
[----:B------:R-:W1:Y:S02]  /*2c90*/  SYNCS.PHASECHK.TRANS64.TRYWAIT P0, [UR5], R3 ;  /* 0x00000003ff0075a7 */ /* 0x000e640008001105 */
[----:B-1----:R-:W-:Y:S05]  /*2ca0*/  @!P0 BRA `(.L_x_45) ;  /* 0x0000006000548947 */ /* 0x002fea0003800000 */
.L_x_150:
[----:B------:R-:W-:-:S04]  /*2cb0*/  UIADD3 UR4, UPT, UPT, UR4, 0x1, URZ ;  /* 0x0000000104047890 */ /* 0x000fc8000fffe0ff */
[----:B------:R-:W-:-:S04]  /*2cc0*/  UISETP.NE.AND UP0, UPT, UR4, 0x8, UPT ;  /* 0x000000080400788c */ /* 0x000fc8000bf05270 */
[----:B------:R-:W-:Y:S02]  /*2cd0*/  USEL UR6, URZ, 0x1, UP0 ;  /* 0x00000001ff067887 */ /* 0x000fe40008000000 */
[----:B------:R-:W-:-:S04]  /*2ce0*/  USEL UR4, UR4, URZ, UP0 ;  /* 0x000000ff04047287 */ /* 0x000fc80008000000 */
[----:B------:R-:W-:Y:S01]  /*2cf0*/  ULEA UR5, UR4, UR21, 0x3 ;  /* 0x0000001504057291 */ /* 0x000fe2000f8e18ff */
[----:B------:R-:W-:-:S04]  /*2d00*/  LOP3.LUT R2, R2, UR6, RZ, 0x3c, !PT ;  /* 0x0000000602027c12 */ /* 0x000fc8000f8e3cff */
[----:B-1----:R-:W-:-:S04]  /*2d10*/  SHF.L.U32 R3, R2, 0x1f, RZ ;  /* 0x0000001f02037819 */ /* 0x002fc800000006ff */
[----:B------:R-:W1:Y:S02]  /*2d20*/  SYNCS.PHASECHK.TRANS64.TRYWAIT P0, [UR5], R3 ;  /* 0x00000003ff0075a7 */ /* 0x000e640008001105 */
[----:B-1----:R-:W-:Y:S05]  /*2d30*/  @!P0 BRA `(.L_x_46) ;  /* 0x0000006000488947 */ /* 0x002fea0003800000 */
.L_x_152:
        /* <DEDUP_REMOVED lines=9> */
.L_x_154:
        /* <DEDUP_REMOVED lines=9> */
.L_x_156:
        /* <DEDUP_REMOVED lines=9> */
.L_x_158:
        /* <DEDUP_REMOVED lines=9> */
.L_x_160:
[----:B------:R-:W-:-:S04]  /*2f80*/  UIADD3 UR4, UPT, UPT, UR4, 0x1, URZ ;  /* 0x0000000104047890 */ /* 0x000fc8000fffe0ff */
[----:B------:R-:W-:-:S04]  /*2f90*/  UISETP.NE.AND UP0, UPT, UR4, 0x8, UPT ;  /* 0x000000080400788c */ /* 0x000fc8000bf05270 */
[----:B------:R-:W-:Y:S02]  /*2fa0*/  USEL UR5, URZ, 0x1, UP0 ;  /* 0x00000001ff057887 */ /* 0x000fe40008000000 */
[----:B------:R-:W-:-:S04]  /*2fb0*/  USEL UR4, UR4, URZ, UP0 ;  /* 0x000000ff04047287 */ /* 0x000fc80008000000 */
[----:B------:R-:W-:Y:S01]  /*2fc0*/  ULEA UR4, UR4, UR21, 0x3 ;  /* 0x0000001504047291 */ /* 0x000fe2000f8e18ff */
[----:B------:R-:W-:-:S04]  /*2fd0*/  LOP3.LUT R2, R2, UR5, RZ, 0x3c, !PT ;  /* 0x0000000502027c12 */ /* 0x000fc8000f8e3cff */
[----:B------:R-:W-:Y:S01]  /*2fe0*/  SHF.L.U32 R2, R2, 0x1f, RZ ;  /* 0x0000001f02027819 */ /* 0x000fe200000006ff */
[----:B-1----:R-:W-:-:S07]  /*2ff0*/  IMAD.U32 R0, RZ, RZ, UR4 ;  /* 0x00000004ff007e24 */ /* 0x002fce000f8e00ff */
.L_x_51:
[----:B-1----:R1:W2:Y:S02]  /*3000*/  SYNCS.PHASECHK.TRANS64.TRYWAIT P0, [R0+URZ], R2 ;  /* 0x00000002000075a7 */ /* 0x0022a400080011ff */
[----:B--2---:R-:W-:Y:S05]  /*3010*/  @!P0 NANOSLEEP.SYNCS 0x989680 ;  /* 0x009896800000895d */ /* 0x004fea0003900000 */
[----:B------:R-:W2:Y:S02]  /*3020*/  @!P0 SYNCS.PHASECHK.TRANS64 P0, [R0+URZ], R2 ;  /* 0x00000002000085a7 */ /* 0x000ea400080010ff */
[----:B--2---:R-:W-:Y:S05]  /*3030*/  @P0 EXIT ;  /* 0x000000000000094d */ /* 0x004fea0003800000 */
[----:B------:R-:W-:Y:S05]  /*3040*/  BRA `(.L_x_51) ;  /* 0xfffffffc00ec7947 */ /* 0x000fea000383ffff */
.L_x_23:
[----:B------:R-:W1:Y:S02]  /*3050*/  S2UR UR4, SR_CgaCtaId ;  /* 0x00000000000479c3 */ /* 0x000e640000008800 */
[----:B-1----:R-:W-:-:S04]  /*3060*/  UISETP.NE.AND UP0, UPT, UR4, URZ, UPT ;  /* 0x000000ff0400728c */ /* 0x002fc8000bf05270 */
[----:B------:R-:W-:-:S09]  /*3070*/  UISETP.NE.OR UP0, UPT, UR17, 0x1, UP0 ;  /* 0x000000011100788c */ /* 0x000fd20008705670 */
[----:B------:R-:W-:Y:S05]  /*3080*/  BRA.U UP0, `(.L_x_52) ;  /* 0x00000005004c7547 */ /* 0x000fea000b800000 */
[----:B------:R-:W1:Y:S01]  /*3090*/  S2UR UR5, SR_CgaCtaId ;  /* 0x00000000000579c3 */ /* 0x000e620000008800 */
[----:B------:R-:W-:Y:S01]  /*30a0*/  UMOV UR4, 0x400 ;  /* 0x0000040000047882 */ /* 0x000fe20000000000 */
[----:B------:R-:W-:Y:S01]  /*30b0*/  ISETP.GE.U32.AND P2, PT, R0, 0x10, PT ;  /* 0x000000100000780c */ /* 0x000fe20003f46070 */
[----:B------:R-:W-:Y:S01]  /*30c0*/  IMAD.MOV.U32 R12, RZ, RZ, 0x1 ;  /* 0x00000001ff0c7424 */ /* 0x000fe200078e00ff */
[----:B------:R-:W-:Y:S02]  /*30d0*/  CS2R R10, SRZ ;  /* 0x00000000000a7805 */ /* 0x000fe4000001ff00 */
[----:B------:R-:W-:Y:S01]  /*30e0*/  CS2R R8, SRZ ;  /* 0x0000000000087805 */ /* 0x000fe2000001ff00 */
[----:B-1----:R-:W-:-:S03]  /*30f0*/  ULEA UR6, UR5, UR4, 0x18 ;  /* 0x0000000405067291 */ /* 0x002fc6000f8ec0ff */
[----:B------:R-:W-:-:S09]  /*3100*/  UMOV UR5, URZ ;  /* 0x000000ff00057c82 */ /* 0x000fd20008000000 */
.L_x_56:
[----:B------:R-:W-:Y:S02]  /*3110*/  LEA R2, R8, UR6, 0x3 ;  /* 0x0000000608027c11 */ /* 0x000fe4000f8e18ff */
[----:B------:R-:W-:-:S03]  /*3120*/  SHF.L.U32 R4, R9, 0x1f, RZ ;  /* 0x0000001f09047819 */ /* 0x000fc600000006ff */
[----:B------:R-:W-:Y:S01]  /*3130*/  VIADD R5, R2, 0x140 ;  /* 0x0000014002057836 */ /* 0x000fe20000000000 */
[----:B------:R-:W1:Y:S02]  /*3140*/  SYNCS.PHASECHK.TRANS64.TRYWAIT P0, [R2+URZ+0x130], R4 ;  /* 0x00013004020075a7 */ /* 0x000e6400080011ff */
[----:B-1----:R-:W-:Y:S05]  /*3150*/  @!P0 BRA `(.L_x_53) ;  /* 0x0000005c00b88947 */ /* 0x002fea0003800000 */
.L_x_161:
[----:B------:R-:W-:Y:S01]  /*3160*/  ULEA UR4, UR5, UR6, 0x3 ;  /* 0x0000000605047291 */ /* 0x000fe2000f8e18ff */
[----:B-1----:R-:W-:Y:S01]  /*3170*/  PRMT R2, RZ, 0x654, R5 ;  /* 0x00000654ff027816 */ /* 0x002fe20000000005 */
[----:B------:R-:W-:Y:S01]  /*3180*/  @!P2 IMAD.MOV.U32 R4, RZ, RZ, 0x10 ;  /* 0x00000010ff04a424 */ /* 0x000fe200078e00ff */
[----:B------:R-:W-:Y:S01]  /*3190*/  SHF.L.U32 R5, R12, 0x1f, RZ ;  /* 0x0000001f0c057819 */ /* 0x000fe200000006ff */
[----:B------:R-:W-:Y:S01]  /*31a0*/  UIADD3 UR7, UPT, UPT, UR4, 0xd0, URZ ;  /* 0x000000d004077890 */ /* 0x000fe2000fffe0ff */
[----:B------:R1:W-:Y:S05]  /*31b0*/  SYNCS.ARRIVE.TRANS64.RED.A1T0 RZ, [R2+URZ], RZ ;  /* 0x000000ff02ff79a7 */ /* 0x0003ea00081004ff */
[----:B------:R-:W-:Y:S01]  /*31c0*/  IMAD.U32 R6, RZ, RZ, UR7 ;  /* 0x00000007ff067e24 */ /* 0x000fe2000f8e00ff */
[----:B------:R-:W2:Y:S04]  /*31d0*/  SYNCS.PHASECHK.TRANS64.TRYWAIT P0, [UR4+0xe0], R5 ;  /* 0x0000e005ff0075a7 */ /* 0x000ea80008001104 */
[----:B------:R-:W-:Y:S01]  /*31e0*/  PRMT R6, R0, 0x654, R6 ;  /* 0x0000065400067816 */ /* 0x000fe20000000006 */
[----:B-12---:R-:W-:Y:S06]  /*31f0*/  @!P0 BRA `(.L_x_54) ;  /* 0x0000005c00a48947 */ /* 0x006fec0003800000 */
.L_x_163:
[----:B------:R-:W-:Y:S01]  /*3200*/  ULEA UR8, UR5, UR6, 0x4 ;  /* 0x0000000605087291 */ /* 0x000fe2000f8e20ff */
[----:B------:R-:W-:Y:S01]  /*3210*/  SEL R3, R6, R3, !P2 ;  /* 0x0000000306037207 */ /* 0x000fe20005000000 */
[----:B------:R-:W-:Y:S01]  /*3220*/  UIADD3 UR9, UPT, UPT, UR4, 0xd0, URZ ;  /* 0x000000d004097890 */ /* 0x000fe2000fffe0ff */
[----:B-1----:R-:W-:Y:S01]  /*3230*/  LEA R2, R11, UR6, 0x3 ;  /* 0x000000060b027c11 */ /* 0x002fe2000f8e18ff */
[----:B------:R-:W-:Y:S01]  /*3240*/  UIADD3 UR8, UPT, UPT, UR8, 0x160, URZ ;  /* 0x0000016008087890 */ /* 0x000fe2000fffe0ff */
[----:B------:R1:W-:Y:S01]  /*3250*/  @!P2 SYNCS.ARRIVE.TRANS64.RED RZ, [R3+URZ], R4 ;  /* 0x0000000403ffa9a7 */ /* 0x0003e200080004ff */
[----:B------:R-:W-:Y:S01]  /*3260*/  UIADD3 UR4, UPT, UPT, UR5, 0x1, URZ ;  /* 0x0000000105047890 */ /* 0x000fe2000fffe0ff */
[----:B------:R-:W-:-:S03]  /*3270*/  VIADD R8, R8, 0x1 ;  /* 0x0000000108087836 */ /* 0x000fc60000000000 */
[----:B------:R-:W-:Y:S02]  /*3280*/  UISETP.NE.AND UP0, UPT, UR4, 0x2, UPT ;  /* 0x000000020400788c */ /* 0x000fe4000bf05270 */
[----:B------:R-:W-:Y:S01]  /*3290*/  ISETP.NE.AND P0, PT, R8, 0x2, PT ;  /* 0x000000020800780c */ /* 0x000fe20003f05270 */
[----:B------:R-:W-:Y:S06]  /*32a0*/  UGETNEXTWORKID.BROADCAST [UR8], [UR9] ;  /* 0x00000000080073ca */ /* 0x000fec0008000100 */
[----:B------:R-:W-:Y:S02]  /*32b0*/  USEL UR7, URZ, 0x1, UP0 ;  /* 0x00000001ff077887 */ /* 0x000fe40008000000 */
[----:B------:R-:W-:-:S04]  /*32c0*/  USEL UR5, UR4, URZ, UP0 ;  /* 0x000000ff04057287 */ /* 0x000fc80008000000 */
[----:B------:R-:W-:Y:S02]  /*32d0*/  LOP3.LUT R12, R12, UR7, RZ, 0x3c, !PT ;  /* 0x000000070c0c7c12 */ /* 0x000fe4000f8e3cff */
[----:B-1----:R-:W-:-:S04]  /*32e0*/  SHF.L.U32 R4, R10, 0x1f, RZ ;  /* 0x0000001f0a047819 */ /* 0x002fc800000006ff */
[----:B------:R-:W1:Y:S02]  /*32f0*/  SYNCS.PHASECHK.TRANS64.TRYWAIT P1, [R2+URZ+0xd0], R4 ;  /* 0x0000d004020075a7 */ /* 0x000e6400080211ff */
[----:B-1----:R-:W-:Y:S05]  /*3300*/  @!P1 BRA `(.L_x_55) ;  /* 0x0000005c00789947 */ /* 0x002fea0003800000 */
.L_x_164:
[C---:B-1----:R-:W-:Y:S01]  /*3310*/  LEA R4, R11.reuse, UR6, 0x4 ;  /* 0x000000060b047c11 */ /* 0x042fe2000f8e20ff */
[----:B------:R-:W-:Y:S01]  /*3320*/  VIADD R2, R2, 0xe0 ;  /* 0x000000e002027836 */ /* 0x000fe20000000000 */
[----:B------:R-:W-:Y:S01]  /*3330*/  SEL R8, R8, RZ, P0 ;  /* 0x000000ff08087207 */ /* 0x000fe20000000000 */
[----:B------:R-:W-:-:S03]  /*3340*/  VIADD R11, R11, 0x1 ;  /* 0x000000010b0b7836 */ /* 0x000fc60000000000 */
[----:B------:R-:W1:Y:S01]  /*3350*/  LDS.128 R4, [R4+0x160] ;  /* 0x0001600004047984 */ /* 0x000e620000000c00 */
[----:B------:R-:W-:Y:S02]  /*3360*/  PRMT R2, RZ, 0x654, R2 ;  /* 0x00000654ff027816 */ /* 0x000fe40000000002 */
[C---:B------:R-:W-:Y:S01]  /*3370*/  ISETP.NE.AND P1, PT, R11.reuse, 0x2, PT ;  /* 0x000000020b00780c */ /* 0x040fe20003f25270 */
[----:B------:R-:W-:Y:S01]  /*3380*/  @!PT LDS RZ, [RZ] ;  /* 0x00000000fffff984 */ /* 0x000fe20000000800 */
[----:B------:R-:W-:Y:S01]  /*3390*/  @!PT LDS RZ, [RZ] ;  /* 0x00000000fffff984 */ /* 0x000fe20000000800 */
[----:B------:R-:W-:Y:S01]  /*33a0*/  @!PT LDS RZ, [RZ] ;  /* 0x00000000fffff984 */ /* 0x000fe20000000800 */
[----:B------:R-:W-:Y:S01]  /*33b0*/  @!PT LDS RZ, [RZ] ;  /* 0x00000000fffff984 */ /* 0x000fe20000000800 */
[----:B------:R2:W-:Y:S06]  /*33c0*/  MEMBAR.ALL.CTA ;  /* 0x0000000000007992 */ /* 0x0005ec0000008000 */
[----:B--2---:R-:W2:Y:S01]  /*33d0*/  FENCE.VIEW.ASYNC.S ;  /* 0x00000000000073c6 */ /* 0x004ea20000000000 */
[----:B------:R-:W-:Y:S01]  /*33e0*/  SEL R11, R11, RZ, P1 ;  /* 0x000000ff0b0b7207 */ /* 0x000fe20000800000 */
[----:B--2---:R2:W-:Y:S01]  /*33f0*/  SYNCS.ARRIVE.TRANS64.RED.A1T0 RZ, [R2+URZ], RZ ;  /* 0x000000ff02ff79a7 */ /* 0x0045e200081004ff */
[----:B-1----:R-:W-:-:S02]  /*3400*/  LOP3.LUT P3, RZ, R6, 0x1, RZ, 0xc0, !PT ;  /* 0x0000000106ff7812 */ /* 0x002fc4000786c0ff */
[----:B------:R-:W-:-:S04]  /*3410*/  SEL R4, RZ, 0x1, P1 ;  /* 0x00000001ff047807 */ /* 0x000fc80000800000 */
[----:B------:R-:W-:Y:S02]  /*3420*/  LOP3.LUT R10, R10, R4, RZ, 0x3c, !PT ;  /* 0x000000040a0a7212 */ /* 0x000fe400078e3cff */
[----:B--2---:R-:W-:-:S04]  /*3430*/  SEL R2, RZ, 0x1, P0 ;  /* 0x00000001ff027807 */ /* 0x004fc80000000000 */
[----:B------:R-:W-:Y:S01]  /*3440*/  LOP3.LUT R9, R9, R2, RZ, 0x3c, !PT ;  /* 0x0000000209097212 */ /* 0x000fe200078e3cff */
[----:B------:R-:W-:Y:S06]  /*3450*/  @P3 BRA `(.L_x_56) ;  /* 0xfffffffc002c3947 */ /* 0x000fec000383ffff */
[----:B------:R-:W-:Y:S01]  /*3460*/  ULEA UR4, UR5, UR6, 0x3 ;  /* 0x0000000605047291 */ /* 0x000fe2000f8e18ff */
[----:B------:R-:W-:-:S08]  /*3470*/  SHF.L.U32 R2, R12, 0x1f, RZ ;  /* 0x0000001f0c027819 */ /* 0x000fd000000006ff */
[----:B------:R-:W1:Y:S02]  /*3480*/  SYNCS.PHASECHK.TRANS64 P0, [UR4+0xe0], R2 ;  /* 0x0000e002ff0075a7 */ /* 0x000e640008001004 */
[----:B-1----:R-:W-:Y:S05]  /*3490*/  @P0 BRA `(.L_x_57) ;  /* 0x0000000000080947 */ /* 0x002fea0003800000 */
[----:B------:R-:W1:Y:S02]  /*34a0*/  SYNCS.PHASECHK.TRANS64.TRYWAIT P0, [UR4+0xe0], R2 ;  /* 0x0000e002ff0075a7 */ /* 0x000e640008001104 */
[----:B-1----:R-:W-:Y:S05]  /*34b0*/  @!P0 BRA `(.L_x_58) ;  /* 0x0000005c00208947 */ /* 0x002fea0003800000 */
.L_x_57:
[----:B------:R-:W-:-:S04]  /*34c0*/  UIADD3 UR7, UPT, UPT, UR5, 0x1, URZ ;  /* 0x0000000105077890 */ /* 0x000fc8000fffe0ff */
[----:B------:R-:W-:-:S04]  /*34d0*/  UISETP.NE.AND UP0, UPT, UR7, 0x2, UPT ;  /* 0x000000020700788c */ /* 0x000fc8000bf05270 */
[----:B------:R-:W-:Y:S02]  /*34e0*/  USEL UR8, URZ, 0x1, UP0 ;  /* 0x00000001ff087887 */ /* 0x000fe40008000000 */
[----:B------:R-:W-:-:S04]  /*34f0*/  USEL UR7, UR7, URZ, UP0 ;  /* 0x000000ff07077287 */ /* 0x000fc80008000000 */
[----:B------:R-:W-:Y:S01]  /*3500*/  ULEA UR7, UR7, UR6, 0x3 ;  /* 0x0000000607077291 */ /* 0x000fe2000f8e18ff */
[----:B-1----:R-:W-:-:S04]  /*3510*/  LOP3.LUT R2, R12, UR8, RZ, 0x3c, !PT ;  /* 0x000000080c027c12 */ /* 0x002fc8000f8e3cff */
[----:B------:R-:W-:-:S04]  /*3520*/  SHF.L.U32 R0, R2, 0x1f, RZ ;  /* 0x0000001f02007819 */ /* 0x000fc800000006ff */
[----:B------:R-:W1:Y:S02]  /*3530*/  SYNCS.PHASECHK.TRANS64 P0, [UR7+0xe0], R0 ;  /* 0x0000e000ff0075a7 */ /* 0x000e640008001007 */
[----:B-1----:R-:W-:Y:S05]  /*3540*/  @P0 EXIT ;  /* 0x000000000000094d */ /* 0x002fea0003800000 */
[----:B------:R-:W-:Y:S02]  /*3550*/  SHF.L.U32 R2, R2, 0x1f, RZ ;  /* 0x0000001f02027819 */ /* 0x000fe400000006ff */
[----:B------:R-:W-:-:S07]  /*3560*/  MOV R0, UR7 ;  /* 0x0000000700007c02 */ /* 0x000fce0008000f00 */
.L_x_59:
[----:B-1----:R1:W2:Y:S02]  /*3570*/  SYNCS.PHASECHK.TRANS64.TRYWAIT P0, [R0+URZ+0xe0], R2 ;  /* 0x0000e002000075a7 */ /* 0x0022a400080011ff */
[----:B--2---:R-:W-:Y:S05]  /*3580*/  @!P0 NANOSLEEP.SYNCS 0x989680 ;  /* 0x009896800000895d */ /* 0x004fea0003900000 */
[----:B------:R-:W2:Y:S02]  /*3590*/  @!P0 SYNCS.PHASECHK.TRANS64 P0, [R0+URZ+0xe0], R2 ;  /* 0x0000e002000085a7 */ /* 0x000ea400080010ff */
[----:B--2---:R-:W-:Y:S05]  /*35a0*/  @P0 EXIT ;  /* 0x000000000000094d */ /* 0x004fea0003800000 */
[----:B------:R-:W-:Y:S05]  /*35b0*/  BRA `(.L_x_59) ;  /* 0xfffffffc00ec7947 */ /* 0x000fea000383ffff */
.L_x_52:
[----:B------:R-:W-:Y:S05]  /*35c0*/  BRA.U UP4, `(.L_x_60) ;  /* 0x0000000d04d87547 */ /* 0x000fea000b800000 */
[----:B------:R-:W1:Y:S01]  /*35d0*/  S2UR UR7, SR_CgaCtaId ;  /* 0x00000000000779c3 */ /* 0x000e620000008800 */
[----:B------:R-:W-:Y:S01]  /*35e0*/  UMOV UR4, 0x40 ;  /* 0x0000004000047882 */ /* 0x000fe20000000000 */
[----:B------:R-:W-:Y:S01]  /*35f0*/  NOP ;  /* 0x0000000000007918 */ /* 0x000fe20000000000 */
[----:B------:R-:W-:Y:S01]  /*3600*/  UMOV UR6, 0x400 ;  /* 0x0000040000067882 */ /* 0x000fe20000000000 */
[----:B-1----:R-:W-:Y:S02]  /*3610*/  ULEA UR5, UR7, UR4, 0x18 ;  /* 0x0000000407057291 */ /* 0x002fe4000f8ec0ff */
[----:B------:R-:W-:-:S07]  /*3620*/  ULEA UR6, UR7, UR6, 0x18 ;  /* 0x0000000607067291 */ /* 0x000fce000f8ec0ff */
[----:B------:R-:W1:Y:S02]  /*3630*/  LDS.U8 R0, [UR5+0x1c] ;  /* 0x00001c05ff007984 */ /* 0x000e640008000000 */
[----:B-1----:R-:W-:-:S13]  /*3640*/  ISETP.NE.AND P0, PT, R0, RZ, PT ;  /* 0x000000ff0000720c */ /* 0x002fda0003f05270 */
[----:B------:R-:W-:Y:S05]  /*3650*/  @P0 BRA `(.L_x_61) ;  /* 0x0000000000580947 */ /* 0x000fea0003800000 */
[----:B------:R-:W-:-:S13]  /*3660*/  ELECT P0, URZ, PT ;  /* 0x0000000000ff782f */ /* 0x000fda0003800000 */
[----:B------:R-:W-:Y:S05]  /*3670*/  @!P0 BRA `(.L_x_62) ;  /* 0x0000000000608947 */ /* 0x000fea0003800000 */
[----:B------:R-:W-:Y:S01]  /*3680*/  UMOV UR4, 0x10 ;  /* 0x0000001000047882 */ /* 0x000fe20000000000 */
[----:B------:R-:W-:Y:S01]  /*3690*/  HFMA2 R0, -RZ, RZ, 0, 5.9604644775390625e-08 ;  /* 0x00000001ff007431 */ /* 0x000fe200000001ff */
[----:B------:R-:W-:-:S03]  /*36a0*/  MOV R3, 0xffff ;  /* 0x0000ffff00037802 */ /* 0x000fc60000000f00 */
[----:B------:R-:W-:Y:S04]  /*36b0*/  DEPBAR.LE SB1, 0x36 ;  /* 0x00009d800000791a */ /* 0x000fe80000000000 */
[----:B------:R-:W1:Y:S02]  /*36c0*/  UTCATOMSWS.FIND_AND_SET.ALIGN UP0, UR4, UR4 ;  /* 0x00000004000475e3 */ /* 0x000e640008000800 */
[----:B-1----:R-:W-:Y:S01]  /*36d0*/  MOV R4, UR4 ;  /* 0x0000000400047c02 */ /* 0x002fe20008000f00 */
[----:B------:R-:W-:Y:S06]  /*36e0*/  BRA.U UP0, `(.L_x_63) ;  /* 0x0000000100187547 */ /* 0x000fec000b800000 */
.L_x_64:
[----:B------:R-:W-:Y:S05]  /*36f0*/  NANOSLEEP 0x64 ;  /* 0x000000640000795d */ /* 0x000fea0003800000 */
[----:B------:R-:W-:-:S05]  /*3700*/  UMOV UR4, 0x10 ;  /* 0x0000001000047882 */ /* 0x000fca0000000000 */
[----:B------:R-:W-:Y:S04]  /*3710*/  DEPBAR.LE SB1, 0x36 ;  /* 0x00009d800000791a */ /* 0x000fe80000000000 */
[----:B------:R-:W1:Y:S02]  /*3720*/  UTCATOMSWS.FIND_AND_SET.ALIGN UP0, UR4, UR4 ;  /* 0x00000004000475e3 */ /* 0x000e640008000800 */
[----:B-1----:R-:W-:Y:S01]  /*3730*/  MOV R4, UR4 ;  /* 0x0000000400047c02 */ /* 0x002fe20008000f00 */
[----:B------:R-:W-:Y:S05]  /*3740*/  BRA.U !UP0, `(.L_x_64) ;  /* 0xfffffffd08e87547 */ /* 0x000fea000b83ffff */
.L_x_63:
[-C--:B------:R-:W-:Y:S02]  /*3750*/  SHF.L.U32 R3, R3, R4.reuse, RZ ;  /* 0x0000000403037219 */ /* 0x080fe400000006ff */
[----:B------:R-:W-:Y:S01]  /*3760*/  SHF.L.U32 R0, R0, R4, RZ ;  /* 0x0000000400007219 */ /* 0x000fe200000006ff */
[----:B------:R-:W-:Y:S02]  /*3770*/  IMAD.SHL.U32 R4, R4, 0x20, RZ ;  /* 0x0000002004047824 */ /* 0x000fe400078e00ff */
[----:B------:R1:W-:Y:S04]  /*3780*/  ATOMS.OR RZ, [UR5+0x14], R3 ;  /* 0x00001403ffff798c */ /* 0x0003e8000b000005 */
[----:B------:R1:W-:Y:S04]  /*3790*/  ATOMS.OR RZ, [UR5+0x18], R0 ;  /* 0x00001800ffff798c */ /* 0x0003e8000b000005 */
[----:B------:R1:W-:Y:S01]  /*37a0*/  STS [UR6+0x180], R4 ;  /* 0x00018004ff007988 */ /* 0x0003e20008000806 */
[----:B------:R-:W-:Y:S05]  /*37b0*/  BRA `(.L_x_62) ;  /* 0x0000000000107947 */ /* 0x000fea0003800000 */
.L_x_61:
[----:B------:R-:W-:Y:S02]  /*37c0*/  MOV R0, 0xffffffff ;  /* 0xffffffff00007802 */ /* 0x000fe40000000f00 */
[----:B------:R-:W-:-:S03]  /*37d0*/  MOV R4, 0x3800 ;  /* 0x0000380000047802 */ /* 0x000fc60000000f00 */
[----:B------:R1:W-:Y:S04]  /*37e0*/  STS [UR6+0x180], R0 ;  /* 0x00018000ff007988 */ /* 0x0003e80008000806 */
[----:B-1---5:R-:W-:Y:S05]  /*37f0*/  CALL.REL.NOINC `($__internal_1_$__cuda_sm10x_tcgen05_guardrail_trap_phase_invalid_during_alloc) ;  /* 0x0000006000687944 */ /* 0x022fea0003c00000 */
.L_x_62:
[----:B------:R-:W-:Y:S05]  /*3800*/  WARPSYNC.ALL ;  /* 0x0000000000007948 */ /* 0x000fea0003800000 */
[----:B------:R-:W2:Y:S01]  /*3810*/  S2UR UR4, SR_CgaCtaId ;  /* 0x00000000000479c3 */ /* 0x000ea20000008800 */
[----:B------:R-:W-:Y:S01]  /*3820*/  UMOV UR26, 0x400 ;  /* 0x00000400001a7882 */ /* 0x000fe20000000000 */
[----:B------:R-:W-:-:S06]  /*3830*/  NOP ;  /* 0x0000000000007918 */ /* 0x000fcc0000000000 */
[----:B------:R-:W-:Y:S06]  /*3840*/  BAR.ARV 0x6, 0xa0 ;  /* 0x0182800000007b1d */ /* 0x000fec0000002000 */
[----:B------:R-:W3:Y:S01]  /*3850*/  LDCU UR5, c[0x0][0x38c] ;  /* 0x00007180ff0577ac */ /* 0x000ee20008000800 */
[----:B------:R-:W-:Y:S01]  /*3860*/  LOP3.LUT R2, R2, 0xffff, RZ, 0xc0, !PT ;  /* 0x0000ffff02027812 */ /* 0x000fe200078ec0ff */
[----:B------:R-:W-:Y:S01]  /*3870*/  IMAD.MOV.U32 R11, RZ, RZ, 0x1 ;  /* 0x00000001ff0b7424 */ /* 0x000fe200078e00ff */
[----:B------:R-:W-:Y:S01]  /*3880*/  CS2R R8, SRZ ;  /* 0x0000000000087805 */ /* 0x000fe2000001ff00 */
[----:B------:R-:W4:Y:S01]  /*3890*/  LDCU UR7, c[0x0][0x38c] ;  /* 0x00007180ff0777ac */ /* 0x000f220008000800 */
[----:B------:R-:W-:Y:S01]  /*38a0*/  R2UR UR27, R2 ;  /* 0x00000000021b72ca */ /* 0x000fe200000e0000 */
[----:B------:R-:W-:Y:S01]  /*38b0*/  IMAD.MOV.U32 R10, RZ, RZ, RZ ;  /* 0x000000ffff0a7224 */ /* 0x000fe200078e00ff */
[----:B------:R-:W-:Y:S01]  /*38c0*/  UMOV UR30, URZ ;  /* 0x000000ff001e7c82 */ /* 0x000fe20008000000 */
[----:B------:R-:W-:Y:S01]  /*38d0*/  UMOV UR24, URZ ;  /* 0x000000ff00187c82 */ /* 0x000fe20008000000 */
[----:B--2---:R-:W-:Y:S01]  /*38e0*/  ULEA UR26, UR4, UR26, 0x18 ;  /* 0x0000001a041a7291 */ /* 0x004fe2000f8ec0ff */
[----:B------:R-:W-:Y:S01]  /*38f0*/  UMOV UR38, 0x0 ;  /* 0x0000000000267882 */ /* 0x000fe20000000000 */
[----:B------:R-:W-:-:S02]  /*3900*/  UMOV UR39, 0x4200010 ;  /* 0x0420001000277882 */ /* 0x000fc40000000000 */
[----:B------:R-:W-:Y:S02]  /*3910*/  UIADD3 UR4, UPT, UPT, UR26, 0x4400, URZ ;  /* 0x000044001a047890 */ /* 0x000fe4000fffe0ff */
[----:B------:R-:W-:Y:S02]  /*3920*/  UIADD3 UR6, UPT, UPT, UR26, 0x14400, URZ ;  /* 0x000144001a067890 */ /* 0x000fe4000fffe0ff */
[----:B---3--:R-:W-:Y:S01]  /*3930*/  UIADD3 UR5, UPT, UPT, UR5, 0x3f, URZ ;  /* 0x0000003f05057890 */ /* 0x008fe2000fffe0ff */
[----:B-1----:R-:W1:Y:S01]  /*3940*/  LDS R0, [UR26+0x180] ;  /* 0x0001801aff007984 */ /* 0x002e620008000800 */
[----:B------:R-:W-:Y:S01]  /*3950*/  UMOV UR36, 0x0 ;  /* 0x0000000000247882 */ /* 0x000fe20000000000 */
[----:B------:R-:W-:Y:S01]  /*3960*/  UMOV UR37, 0x4200010 ;  /* 0x0420001000257882 */ /* 0x000fe20000000000 */
[----:B------:R-:W-:Y:S02]  /*3970*/  USHF.R.S32.HI UR40, URZ, 0x1f, UR5 ;  /* 0x0000001fff287899 */ /* 0x000fe40008011405 */
[----:B----4-:R-:W-:-:S02]  /*3980*/  UISETP.GE.AND UP4, UPT, UR7, 0x1, UPT ;  /* 0x000000010700788c */ /* 0x010fc4000bf86270 */
[----:B------:R-:W-:Y:S02]  /*3990*/  ULEA.HI UR40, UR40, UR5, URZ, 0x6 ;  /* 0x0000000528287291 */ /* 0x000fe4000f8f30ff */
[----:B------:R-:W-:Y:S02]  /*39a0*/  USHF.R.U32.HI UR5, URZ, 0x4, UR4 ;  /* 0x00000004ff057899 */ /* 0x000fe40008011604 */
[----:B------:R-:W-:Y:S02]  /*39b0*/  USHF.R.S32.HI UR40, URZ, 0x6, UR40 ;  /* 0x00000006ff287899 */ /* 0x000fe40008011428 */
[----:B------:R-:W-:Y:S02]  /*39c0*/  USHF.R.U32.HI UR4, URZ, 0x4, UR6 ;  /* 0x00000004ff047899 */ /* 0x000fe40008011606 */
[----:B------:R-:W-:Y:S02]  /*39d0*/  UISETP.LT.AND UP0, UPT, UR40, 0x1, UPT ;  /* 0x000000012800788c */ /* 0x000fe4000bf01270 */
[----:B------:R-:W-:-:S02]  /*39e0*/  ULOP3.LUT UR5, UR5, 0x3fff, URZ, 0xc0, !UPT ;  /* 0x00003fff05057892 */ /* 0x000fc4000f8ec0ff */
[----:B------:R-:W-:Y:S02]  /*39f0*/  ULOP3.LUT UR4, UR4, 0x3fff, URZ, 0xc0, !UPT ;  /* 0x00003fff04047892 */ /* 0x000fe4000f8ec0ff */
[----:B------:R-:W-:Y:S02]  /*3a00*/  USEL UR41, UR40, 0x1, !UP0 ;  /* 0x0000000128297887 */ /* 0x000fe4000c000000 */
[----:B------:R-:W-:Y:S02]  /*3a10*/  ULOP3.LUT UR28, UR5, 0x10000, URZ, 0xfc, !UPT ;  /* 0x00010000051c7892 */ /* 0x000fe4000f8efcff */
[----:B------:R-:W-:Y:S02]  /*3a20*/  ULOP3.LUT UR29, UR4, 0x10000, URZ, 0xfc, !UPT ;  /* 0x00010000041d7892 */ /* 0x000fe4000f8efcff */
[----:B------:R-:W-:Y:S01]  /*3a30*/  UIADD3 UR41, UPT, UPT, -UR41, URZ, URZ ;  /* 0x000000ff29297290 */ /* 0x000fe2000fffe1ff */
[----:B------:R-:W-:Y:S01]  /*3a40*/  UMOV UR34, 0x0 ;  /* 0x0000000000227882 */ /* 0x000fe20000000000 */
[----:B------:R-:W-:Y:S01]  /*3a50*/  UMOV UR35, 0x4200010 ;  /* 0x0420001000237882 */ /* 0x000fe20000000000 */
[----:B------:R-:W-:Y:S01]  /*3a60*/  UMOV UR32, 0x0 ;  /* 0x0000000000207882 */ /* 0x000fe20000000000 */
[----:B------:R-:W-:Y:S01]  /*3a70*/  UMOV UR33, 0x4200010 ;  /* 0x0420001000217882 */ /* 0x000fe20000000000 */
[----:B-1----:R-:W-:-:S15]  /*3a80*/  R2UR UR42, R0 ;  /* 0x00000000002a72ca */ /* 0x002fde00000e0000 */
.L_x_71:
[----:B------:R-:W-:Y:S02]  /*3a90*/  LEA R0, R10, UR26, 0x3 ;  /* 0x0000001a0a007c11 */ /* 0x000fe4000f8e18ff */
[----:B------:R-:W-:Y:S02]  /*3aa0*/  SHF.L.U32 R2, R9, 0x1f, RZ ;  /* 0x0000001f09027819 */ /* 0x000fe400000006ff */
[----:B------:R-:W-:Y:S01]  /*3ab0*/  PLOP3.LUT P0, PT, PT, PT, UP4, 0x80, 0x8 ;  /* 0x000000000008781c */ /* 0x000fe20003f0f048 */
[----:B------:R-:W-:Y:S01]  /*3ac0*/  VIADD R3, R0, 0xe0 ;  /* 0x000000e000037836 */ /* 0x000fe20000000000 */
[----:B-1----:R-:W1:Y:S02]  /*3ad0*/  SYNCS.PHASECHK.TRANS64.TRYWAIT P1, [R0+URZ+0xd0], R2 ;  /* 0x0000d002000075a7 */ /* 0x002e6400080211ff */
[----:B-1-3--:R-:W-:Y:S09]  /*3ae0*/  @!P1 BRA `(.L_x_65) ;  /* 0x0000005400ac9947 */ /* 0x00aff20003800000 */
.L_x_166:
[----:B------:R-:W-:Y:S01]  /*3af0*/  LEA R4, R10, UR26, 0x4 ;  /* 0x0000001a0a047c11 */ /* 0x000fe2000f8e20ff */
[----:B------:R-:W-:Y:S01]  /*3b00*/  @UP4 ULEA UR4, UR24, UR26, 0x3 ;  /* 0x0000001a18044291 */ /* 0x000fe2000f8e18ff */
[----:B------:R-:W-:Y:S01]  /*3b10*/  PLOP3.LUT P2, PT, PT, PT, PT, 0x80, 0x8 ;  /* 0x000000000008781c */ /* 0x000fe20003f4f070 */
[----:B------:R-:W-:Y:S01]  /*3b20*/  ULEA UR31, UR30, UR26, 0x3 ;  /* 0x0000001a1e1f7291 */ /* 0x000fe2000f8e18ff */
[----:B------:R-:W-:Y:S02]  /*3b30*/  PRMT R3, RZ, 0x654, R3 ;  /* 0x00000654ff037816 */ /* 0x000fe40000000003 */
[----:B------:R-:W2:Y:S01]  /*3b40*/  LDS.128 R4, [R4+0x160] ;  /* 0x0001600004047984 */ /* 0x000ea20000000c00 */
[----:B-1----:R-:W-:Y:S02]  /*3b50*/  @P0 SHF.L.U32 R2, R8, 0x1f, RZ ;  /* 0x0000001f08020819 */ /* 0x002fe400000006ff */
[----:B------:R-:W-:Y:S01]  /*3b60*/  SHF.L.U32 R0, R11, 0x1f, RZ ;  /* 0x0000001f0b007819 */ /* 0x000fe200000006ff */
[----:B------:R-:W-:Y:S01]  /*3b70*/  @!PT LDS RZ, [RZ] ;  /* 0x00000000fffff984 */ /* 0x000fe20000000800 */
[----:B------:R-:W-:Y:S01]  /*3b80*/  @!PT LDS RZ, [RZ] ;  /* 0x00000000fffff984 */ /* 0x000fe20000000800 */
[----:B------:R-:W-:Y:S01]  /*3b90*/  @!PT LDS RZ, [RZ] ;  /* 0x00000000fffff984 */ /* 0x000fe20000000800 */
[----:B------:R-:W-:Y:S01]  /*3ba0*/  @!PT LDS RZ, [RZ] ;  /* 0x00000000fffff984 */ /* 0x000fe20000000800 */
[----:B------:R1:W-:Y:S06]  /*3bb0*/  MEMBAR.ALL.CTA ;  /* 0x0000000000007992 */ /* 0x0003ec0000008000 */
[----:B-1----:R-:W1:Y:S02]  /*3bc0*/  FENCE.VIEW.ASYNC.S ;  /* 0x00000000000073c6 */ /* 0x002e640000000000 */
[----:B-1----:R1:W-:Y:S01]  /*3bd0*/  SYNCS.ARRIVE.TRANS64.RED.A1T0 RZ, [R3+URZ], RZ ;  /* 0x000000ff03ff79a7 */ /* 0x0023e200081004ff */
[----:B------:R1:W3:Y:S01]  /*3be0*/  @P0 SYNCS.PHASECHK.TRANS64.TRYWAIT P2, [UR4], R2 ;  /* 0x00000002ff0005a7 */ /* 0x0002e20008041104 */
[----:B------:R-:W-:Y:S01]  /*3bf0*/  ULEA.HI UR4, UR30, UR30, URZ, 0x1 ;  /* 0x0000001e1e047291 */ /* 0x000fe2000f8f08ff */
[----:B--2---:R-:W-:-:S03]  /*3c00*/  LOP3.LUT P1, RZ, R6, 0x1, RZ, 0xc0, !PT ;  /* 0x0000000106ff7812 */ /* 0x004fc6000782c0ff */
[----:B------:R-:W-:Y:S02]  /*3c10*/  USHF.L.U32 UR11, UR4, 0x6, URZ ;  /* 0x00000006040b7899 */ /* 0x000fe400080006ff */
[----:B------:R-:W-:Y:S02]  /*3c20*/  ULOP3.LUT UR4, UR4, 0xffe, URZ, 0xc0, !UPT ;  /* 0x00000ffe04047892 */ /* 0x000fe4000f8ec0ff */
[----:B------:R-:W-:Y:S02]  /*3c30*/  ULOP3.LUT UR11, UR11, 0xffffff80, URZ, 0xc0, !UPT ;  /* 0xffffff800b0b7892 */ /* 0x000fe4000f8ec0ff */
[----:B------:R-:W-:Y:S02]  /*3c40*/  UIADD3 UR4, UPT, UPT, -UR4, UR30, URZ ;  /* 0x0000001e04047290 */ /* 0x000fe4000fffe1ff */
[----:B------:R-:W-:Y:S01]  /*3c50*/  UIADD3 UR11, UPT, UPT, UR42, UR11, URZ ;  /* 0x0000000b2a0b7290 */ /* 0x000fe2000fffe0ff */
[----:B------:R-:W2:Y:S03]  /*3c60*/  SYNCS.PHASECHK.TRANS64.TRYWAIT P0, [UR31+0x110], R0 ;  /* 0x00011000ff0075a7 */ /* 0x000ea6000800111f */
[----:B------:R-:W-:Y:S01]  /*3c70*/  ULEA UR11, UR4, UR11, 0x14 ;  /* 0x0000000b040b7291 */ /* 0x000fe2000f8ea0ff */
[----:B-123--:R-:W-:Y:S11]  /*3c80*/  @!P0 BRA `(.L_x_66) ;  /* 0x0000005400588947 */ /* 0x00eff60003800000 */
.L_x_168:
[----:B------:R-:W-:Y:S01]  /*3c90*/  IADD3 R10, PT, PT, R10, 0x1, RZ ;  /* 0x000000010a0a7810 */ /* 0x000fe20007ffe0ff */
[----:B------:R-:W-:Y:S06]  /*3ca0*/  BRA.U !UP4, `(.L_x_67) ;  /* 0x000000010cc07547 */ /* 0x000fec000b800000 */
[----:B------:R-:W-:Y:S01]  /*3cb0*/  UPLOP3.LUT UP2, UPT, UPT, UPT, UPT, 0x40, 0x4 ;  /* 0x000000000004789c */ /* 0x000fe20003f4e870 */
[----:B------:R-:W-:Y:S01]  /*3cc0*/  UMOV UR23, UR41 ;  /* 0x0000002900177c82 */ /* 0x000fe20008000000 */
[----:B------:R-:W-:Y:S01]  /*3cd0*/  UMOV UR22, UR40 ;  /* 0x0000002800167c82 */ /* 0x000fe20008000000 */
[----:B------:R-:W-:-:S08]  /*3ce0*/  UMOV UR10, UR24 ;  /* 0x00000018000a7c82 */ /* 0x000fd00008000000 */
.L_x_70:
[----:B------:R-:W-:Y:S02]  /*3cf0*/  UIADD3 UR23, UPT, UPT, UR23, 0x1, URZ ;  /* 0x0000000117177890 */ /* 0x000fe4000fffe0ff */
[----:B--2---:R-:W-:Y:S02]  /*3d00*/  ULEA UR5, UR10, UR26, 0x3 ;  /* 0x0000001a0a057291 */ /* 0x004fe4000f8e18ff */
[----:B------:R-:W-:Y:S01]  /*3d10*/  UISETP.NE.AND UP3, UPT, UR23, URZ, UPT ;  /* 0x000000ff1700728c */ /* 0x000fe2000bf65270 */
[----:B---3--:R-:W-:Y:S10]  /*3d20*/  @P2 BRA `(.L_x_68) ;  /* 0x00000000000c2947 */ /* 0x008ff40003800000 */
[----:B-1----:R-:W-:Y:S04]  /*3d30*/  SHF.L.U32 R2, R8, 0x1f, RZ ;  /* 0x0000001f08027819 */ /* 0x002fe800000006ff */
[----:B------:R-:W1:Y:S02]  /*3d40*/  SYNCS.PHASECHK.TRANS64.TRYWAIT P0, [UR5], R2 ;  /* 0x00000002ff0075a7 */ /* 0x000e640008001105 */
[----:B-1----:R-:W-:Y:S05]  /*3d50*/  @!P0 BRA `(.L_x_69) ;  /* 0x00000054003c8947 */ /* 0x002fea0003800000 */
.L_x_68:
[----:B------:R-:W-:Y:S01]  /*3d60*/  UISETP.NE.AND UP0, UPT, UR22, 0x1, UPT ;  /* 0x000000011600788c */ /* 0x000fe2000bf05270 */
[----:B------:R-:W-:Y:S01]  /*3d70*/  PLOP3.LUT P2, PT, PT, PT, PT, 0x80, 0x8 ;  /* 0x000000000008781c */ /* 0x000fe20003f4f070 */
[----:B------:R-:W-:Y:S02]  /*3d80*/  UIADD3 UR4, UPT, UPT, UR10, 0x1, URZ ;  /* 0x000000010a047890 */ /* 0x000fe4000fffe0ff */
[----:B------:R-:W-:Y:S02]  /*3d90*/  UIADD3 UR25, UPT, UPT, UR5, 0x40, URZ ;  /* 0x0000004005197890 */ /* 0x000fe4000fffe0ff */
[----:B------:R-:W-:Y:S01]  /*3da0*/  UISETP.NE.AND UP1, UPT, UR4, 0x8, UPT ;  /* 0x000000080400788c */ /* 0x000fe2000bf25270 */
[----:B------:R-:W-:Y:S01]  /*3db0*/  PLOP3.LUT P0, PT, PT, PT, UP0, 0x80, 0x8 ;  /* 0x000000000008781c */ /* 0x000fe20003f0f008 */
[----:B------:R-:W-:Y:S02]  /*3dc0*/  UIADD3 UR22, UPT, UPT, UR22, -0x1, URZ ;  /* 0xffffffff16167890 */ /* 0x000fe4000fffe0ff */
[----:B------:R-:W-:Y:S02]  /*3dd0*/  USEL UR6, URZ, 0x1, UP1 ;  /* 0x00000001ff067887 */ /* 0x000fe40008800000 */
[----:B------:R-:W-:Y:S01]  /*3de0*/  USEL UR24, UR4, URZ, UP1 ;  /* 0x000000ff04187287 */ /* 0x000fe20008800000 */
[----:B------:R-:W-:Y:S01]  /*3df0*/  UMOV UR7, 0x40004040 ;  /* 0x4000404000077882 */ /* 0x000fe20000000000 */
[----:B------:R-:W-:Y:S02]  /*3e00*/  UMOV UR5, 0x40004040 ;  /* 0x4000404000057882 */ /* 0x000fe40000000000 */
[----:B------:R-:W-:Y:S01]  /*3e10*/  @UP0 ULEA UR4, UR24, UR26, 0x3 ;  /* 0x0000001a18040291 */ /* 0x000fe2000f8e18ff */
[----:B------:R-:W-:Y:S01]  /*3e20*/  LOP3.LUT R8, R8, UR6, RZ, 0x3c, !PT ;  /* 0x0000000608087c12 */ /* 0x000fe2000f8e3cff */
[----:B------:R-:W-:Y:S01]  /*3e30*/  ULEA UR6, UR10, UR29, 0xa ;  /* 0x0000001d0a067291 */ /* 0x000fe2000f8e50ff */
[----:B------:R-:W-:Y:S02]  /*3e40*/  UMOV UR21, 0x40004040 ;  /* 0x4000404000157882 */ /* 0x000fe40000000000 */
[----:B-1----:R-:W-:Y:S01]  /*3e50*/  @P0 SHF.L.U32 R0, R8, 0x1f, RZ ;  /* 0x0000001f08000819 */ /* 0x002fe200000006ff */
[----:B------:R-:W-:Y:S02]  /*3e60*/  UIADD3 UR20, UPT, UPT, UR6, 0x2, URZ ;  /* 0x0000000206147890 */ /* 0x000fe4000fffe0ff */
[----:B------:R-:W-:Y:S01]  /*3e70*/  UIADD3 UR16, UPT, UPT, UR6, 0x4, URZ ;  /* 0x0000000406107890 */ /* 0x000fe2000fffe0ff */
[----:B------:R2:W3:Y:S01]  /*3e80*/  @P0 SYNCS.PHASECHK.TRANS64.TRYWAIT P2, [UR4], R0 ;  /* 0x00000000ff0005a7 */ /* 0x0004e20008041104 */
[----:B------:R-:W-:Y:S02]  /*3e90*/  ULEA UR4, UR10, UR28, 0x9 ;  /* 0x0000001c0a047291 */ /* 0x000fe4000f8e48ff */
[----:B------:R-:W-:Y:S02]  /*3ea0*/  UIADD3 UR12, UPT, UPT, UR6, 0x6, URZ ;  /* 0x00000006060c7890 */ /* 0x000fe4000fffe0ff */
[----:B------:R-:W-:Y:S02]  /*3eb0*/  UIADD3 UR18, UPT, UPT, UR4, 0x2, URZ ;  /* 0x0000000204127890 */ /* 0x000fe4000fffe0ff */
[----:B------:R-:W-:Y:S02]  /*3ec0*/  UIADD3 UR14, UPT, UPT, UR4, 0x4, URZ ;  /* 0x00000004040e7890 */ /* 0x000fe4000fffe0ff */
[----:B------:R-:W-:Y:S01]  /*3ed0*/  UIADD3 UR8, UPT, UPT, UR4, 0x6, URZ ;  /* 0x0000000604087890 */ /* 0x000fe2000fffe0ff */
[----:B------:R2:W-:Y:S01]  /*3ee0*/  UTCHMMA gdesc[UR4], gdesc[UR6], tmem[UR11], tmem[UR38], idesc[UR39], UP2 ;  /* 0x00ff2606040075ea */ /* 0x0005e2000900000b */
[----:B------:R-:W-:Y:S01]  /*3ef0*/  UPLOP3.LUT UP2, UPT, UPT, UPT, UPT, 0x80, 0x8 ;  /* 0x000000000008789c */ /* 0x000fe20003f4f070 */
[----:B------:R-:W-:Y:S01]  /*3f00*/  UMOV UR19, 0x40004040 ;  /* 0x4000404000137882 */ /* 0x000fe20000000000 */
[----:B------:R-:W-:Y:S01]  /*3f10*/  UMOV UR17, 0x40004040 ;  /* 0x4000404000117882 */ /* 0x000fe20000000000 */
[----:B------:R2:W-:Y:S01]  /*3f20*/  UTCHMMA gdesc[UR18], gdesc[UR20], tmem[UR11], tmem[UR36], idesc[UR37], UPT ;  /* 0x00ff2414120075ea */ /* 0x0005e2000b80000b */
[----:B------:R-:W-:Y:S01]  /*3f30*/  UMOV UR15, 0x40004040 ;  /* 0x40004040000f7882 */ /* 0x000fe20000000000 */
[----:B------:R-:W-:Y:S01]  /*3f40*/  UMOV UR13, 0x40004040 ;  /* 0x40004040000d7882 */ /* 0x000fe20000000000 */
[----:B------:R-:W-:Y:S01]  /*3f50*/  UMOV UR9, 0x40004040 ;  /* 0x4000404000097882 */ /* 0x000fe20000000000 */
[----:B------:R2:W-:Y:S01]  /*3f60*/  UTCHMMA gdesc[UR14], gdesc[UR16], tmem[UR11], tmem[UR34], idesc[UR35], UPT ;  /* 0x00ff22100e0075ea */ /* 0x0005e2000b80000b */
[----:B------:R2:W-:Y:S01]  /*3f70*/  UTCHMMA gdesc[UR8], gdesc[UR12], tmem[UR11], tmem[UR32], idesc[UR33], UPT ;  /* 0x00ff200c080075ea */ /* 0x0005e2000b80000b */
[----:B------:R2:W-:Y:S01]  /*3f80*/  UTCBAR.MULTICAST [UR25], URZ, UR27 ;  /* 0x000000ff190073e9 */ /* 0x0005e2000800081b */
[----:B------:R-:W-:Y:S01]  /*3f90*/  UMOV UR10, UR24 ;  /* 0x00000018000a7c82 */ /* 0x000fe20008000000 */
[----:B------:R-:W-:Y:S05]  /*3fa0*/  BRA.U UP3, `(.L_x_70) ;  /* 0xfffffffd03507547 */ /* 0x000fea000b83ffff */
.L_x_67:
[----:B--2---:R-:W-:Y:S01]  /*3fb0*/  UIADD3 UR4, UPT, UPT, UR30, 0x1, URZ ;  /* 0x000000011e047890 */ /* 0x004fe2000fffe0ff */
[C---:B------:R-:W-:Y:S01]  /*3fc0*/  ISETP.NE.AND P0, PT, R10.reuse, 0x2, PT ;  /* 0x000000020a00780c */ /* 0x040fe20003f05270 */
[----:B------:R-:W-:Y:S02]  /*3fd0*/  UIADD3 UR5, UPT, UPT, UR31, 0xf0, URZ ;  /* 0x000000f01f057890 */ /* 0x000fe4000fffe0ff */
[----:B------:R-:W-:Y:S01]  /*3fe0*/  UISETP.NE.AND UP0, UPT, UR4, 0x4, UPT ;  /* 0x000000040400788c */ /* 0x000fe2000bf05270 */
[----:B-1----:R-:W-:Y:S02]  /*3ff0*/  SEL R0, RZ, 0x1, P0 ;  /* 0x00000001ff007807 */ /* 0x002fe40000000000 */
[----:B------:R-:W-:Y:S01]  /*4000*/  SEL R10, R10, RZ, P0 ;  /* 0x000000ff0a0a7207 */ /* 0x000fe20000000000 */
[----:B------:R-:W-:Y:S01]  /*4010*/  USEL UR6, URZ, 0x1, UP0 ;  /* 0x00000001ff067887 */ /* 0x000fe20008000000 */
[----:B------:R-:W-:Y:S01]  /*4020*/  LOP3.LUT R9, R9, R0, RZ, 0x3c, !PT ;  /* 0x0000000009097212 */ /* 0x000fe200078e3cff */
[----:B------:R-:W-:Y:S01]  /*4030*/  USEL UR30, UR4, URZ, UP0 ;  /* 0x000000ff041e7287 */ /* 0x000fe20008000000 */
[----:B------:R1:W-:Y:S03]  /*4040*/  UTCBAR [UR5], URZ ;  /* 0x000000ff050073e9 */ /* 0x0003e600080000ff */
[----:B------:R-:W-:Y:S01]  /*4050*/  LOP3.LUT R11, R11, UR6, RZ, 0x3c, !PT ;  /* 0x000000060b0b7c12 */ /* 0x000fe2000f8e3cff */
[----:B------:R-:W-:Y:S07]  /*4060*/  @P1 BRA `(.L_x_71) ;  /* 0xfffffff800881947 */ /* 0x000fee000383ffff */
[----:B------:R-:W2:Y:S01]  /*4070*/  S2UR UR8, SR_CgaCtaId ;  /* 0x00000000000879c3 */ /* 0x000ea20000008800 */
[----:B------:R-:W-:Y:S01]  /*4080*/  ELECT P0, URZ, PT ;  /* 0x0000000000ff782f */ /* 0x000fe20003800000 */
[----:B------:R-:W-:Y:S01]  /*4090*/  IMAD.MOV.U32 R0, RZ, RZ, 0x1 ;  /* 0x00000001ff007424 */ /* 0x000fe200078e00ff */
[----:B------:R-:W-:Y:S01]  /*40a0*/  UIADD3 UR26, UPT, UPT, UR26, 0x110, URZ ;  /* 0x000001101a1a7890 */ /* 0x000fe2000fffe0ff */
[----:B------:R-:W-:Y:S01]  /*40b0*/  SHF.L.U32 R2, R11, 0x1f, RZ ;  /* 0x0000001f0b027819 */ /* 0x000fe200000006ff */
[----:B------:R-:W-:-:S03]  /*40c0*/  UMOV UR4, 0x40 ;  /* 0x0000004000047882 */ /* 0x000fc60000000000 */
[----:B------:R-:W-:Y:S01]  /*40d0*/  UVIRTCOUNT.DEALLOC.SMPOOL 0x80 ;  /* 0x000000800000784c */ /* 0x000fe20000000000 */
[----:B--2---:R-:W-:Y:S02]  /*40e0*/  ULEA UR8, UR8, UR4, 0x18 ;  /* 0x0000000408087291 */ /* 0x004fe4000f8ec0ff */
[----:B------:R-:W-:-:S07]  /*40f0*/  ULEA UR4, UR30, UR26, 0x3 ;  /* 0x0000001a1e047291 */ /* 0x000fce000f8e18ff */
[----:B------:R2:W-:Y:S02]  /*4100*/  @P0 STS.U8 [UR8+0x1c], R0 ;  /* 0x00001c00ff000988 */ /* 0x0005e40008000008 */
[----:B------:R-:W4:Y:S02]  /*4110*/  SYNCS.PHASECHK.TRANS64.TRYWAIT P0, [UR4], R2 ;  /* 0x00000002ff0075a7 */ /* 0x000f240008001104 */
[----:B--2-4-:R-:W-:Y:S05]  /*4120*/  @!P0 BRA `(.L_x_72) ;  /* 0x0000005000608947 */ /* 0x014fea0003800000 */
.L_x_171:
[----:B------:R-:W-:-:S04]  /*4130*/  UIADD3 UR4, UPT, UPT, UR30, 0x1, URZ ;  /* 0x000000011e047890 */ /* 0x000fc8000fffe0ff */
[----:B------:R-:W-:-:S04]  /*4140*/  UISETP.NE.AND UP0, UPT, UR4, 0x4, UPT ;  /* 0x000000040400788c */ /* 0x000fc8000bf05270 */
[----:B------:R-:W-:Y:S02]  /*4150*/  USEL UR6, URZ, 0x1, UP0 ;  /* 0x00000001ff067887 */ /* 0x000fe40008000000 */
[----:B------:R-:W-:-:S04]  /*4160*/  USEL UR4, UR4, URZ, UP0 ;  /* 0x000000ff04047287 */ /* 0x000fc80008000000 */
[----:B-1----:R-:W-:Y:S01]  /*4170*/  ULEA UR5, UR4, UR26, 0x3 ;  /* 0x0000001a04057291 */ /* 0x002fe2000f8e18ff */
[----:B--2---:R-:W-:-:S04]  /*4180*/  LOP3.LUT R2, R11, UR6, RZ, 0x3c, !PT ;  /* 0x000000060b027c12 */ /* 0x004fc8000f8e3cff */
[----:B------:R-:W-:-:S04]  /*4190*/  SHF.L.U32 R3, R2, 0x1f, RZ ;  /* 0x0000001f02037819 */ /* 0x000fc800000006ff */
[----:B------:R-:W1:Y:S02]  /*41a0*/  SYNCS.PHASECHK.TRANS64.TRYWAIT P0, [UR5], R3 ;  /* 0x00000003ff0075a7 */ /* 0x000e640008001105 */
[----:B-1----:R-:W-:Y:S05]  /*41b0*/  @!P0 BRA `(.L_x_73) ;  /* 0x0000005000548947 */ /* 0x002fea0003800000 */
.L_x_173:
        /* <DEDUP_REMOVED lines=9> */
.L_x_175:
[----:B------:R-:W-:-:S04]  /*4250*/  UIADD3 UR4, UPT, UPT, UR4, 0x1, URZ ;  /* 0x0000000104047890 */ /* 0x000fc8000fffe0ff */
[----:B------:R-:W-:-:S04]  /*4260*/  UISETP.NE.AND UP0, UPT, UR4, 0x4, UPT ;  /* 0x000000040400788c */ /* 0x000fc8000bf05270 */
[----:B------:R-:W-:Y:S02]  /*4270*/  USEL UR5, URZ, 0x1, UP0 ;  /* 0x00000001ff057887 */ /* 0x000fe40008000000 */
[----:B------:R-:W-:-:S04]  /*4280*/  USEL UR4, UR4, URZ, UP0 ;  /* 0x000000ff04047287 */ /* 0x000fc80008000000 */
[----:B------:R-:W-:Y:S01]  /*4290*/  ULEA UR4, UR4, UR26, 0x3 ;  /* 0x0000001a04047291 */ /* 0x000fe2000f8e18ff */
[----:B------:R-:W-:-:S04]  /*42a0*/  LOP3.LUT R2, R2, UR5, RZ, 0x3c, !PT ;  /* 0x0000000502027c12 */ /* 0x000fc8000f8e3cff */
[----:B------:R-:W-:-:S04]  /*42b0*/  SHF.L.U32 R2, R2, 0x1f, RZ ;  /* 0x0000001f02027819 */ /* 0x000fc800000006ff */
[----:B------:R-:W2:Y:S02]  /*42c0*/  SYNCS.PHASECHK.TRANS64.TRYWAIT P0, [UR4], R2 ;  /* 0x00000002ff0075a7 */ /* 0x000ea40008001104 */
[----:B--2---:R-:W-:Y:S05]  /*42d0*/  @!P0 BRA `(.L_x_75) ;  /* 0x00000050003c8947 */ /* 0x004fea0003800000 */
.L_x_177:
[----:B------:R-:W-:Y:S01]  /*42e0*/  NOP ;  /* 0x0000000000007918 */ /* 0x000fe20000000000 */
[----:B-1----:R-:W1:Y:S01]  /*42f0*/  LDS R0, [UR8+0x14] ;  /* 0x00001408ff007984 */ /* 0x002e620008000800 */
[----:B------:R-:W-:Y:S01]  /*4300*/  ULOP3.LUT UR4, UR42, 0xffff, URZ, 0xc0, !UPT ;  /* 0x0000ffff2a047892 */ /* 0x000fe2000f8ec0ff */
[----:B------:R-:W-:Y:S01]  /*4310*/  UMOV UR5, 0xffff ;  /* 0x0000ffff00057882 */ /* 0x000fe20000000000 */
[----:B------:R-:W-:Y:S02]  /*4320*/  UMOV UR6, 0x1 ;  /* 0x0000000100067882 */ /* 0x000fe40000000000 */
[----:B------:R-:W-:-:S04]  /*4330*/  USHF.R.U32.HI UR4, URZ, 0x5, UR4 ;  /* 0x00000005ff047899 */ /* 0x000fc80008011604 */
[----:B------:R-:W-:Y:S02]  /*4340*/  USHF.L.U32 UR5, UR5, UR4, URZ ;  /* 0x0000000405057299 */ /* 0x000fe400080006ff */
[----:B------:R-:W-:-:S04]  /*4350*/  USHF.L.U32 UR4, UR6, UR4, URZ ;  /* 0x0000000406047299 */ /* 0x000fc800080006ff */
[----:B-1----:R-:W-:-:S04]  /*4360*/  LOP3.LUT R0, R0, UR5, RZ, 0xc0, !PT ;  /* 0x0000000500007c12 */ /* 0x002fc8000f8ec0ff */
[----:B------:R-:W-:-:S13]  /*4370*/  ISETP.NE.AND P0, PT, R0, UR5, PT ;  /* 0x0000000500007c0c */ /* 0x000fda000bf05270 */
[----:B------:R-:W-:Y:S05]  /*4380*/  @P0 BRA `(.L_x_76) ;  /* 0x0000000000580947 */ /* 0x000fea0003800000 */
[----:B------:R-:W1:Y:S02]  /*4390*/  LDS R0, [UR8+0x18] ;  /* 0x00001808ff007984 */ /* 0x000e640008000800 */
[----:B-1----:R-:W-:-:S04]  /*43a0*/  LOP3.LUT R0, R0, UR4, RZ, 0xc0, !PT ;  /* 0x0000000400007c12 */ /* 0x002fc8000f8ec0ff */
[----:B------:R-:W-:-:S13]  /*43b0*/  ISETP.NE.AND P0, PT, R0, UR4, PT ;  /* 0x0000000400007c0c */ /* 0x000fda000bf05270 */
[----:B------:R-:W-:Y:S05]  /*43c0*/  @P0 BRA `(.L_x_77) ;  /* 0x00000000003c0947 */ /* 0x000fea0003800000 */
[----:B------:R-:W1:Y:S01]  /*43d0*/  S2R R2, SR_LANEID ;  /* 0x0000000000027919 */ /* 0x000e620000000000 */
[----:B------:R-:W-:-:S06]  /*43e0*/  ULOP3.LUT UR5, URZ, UR5, URZ, 0x33, !UPT ;  /* 0x00000005ff057292 */ /* 0x000fcc000f8e33ff */
[----:B------:R-:W-:-:S04]  /*43f0*/  IMAD.U32 R0, RZ, RZ, UR5 ;  /* 0x00000005ff007e24 */ /* 0x000fc8000f8e00ff */
[----:B------:R2:W4:Y:S02]  /*4400*/  REDUX UR7, R0 ;  /* 0x00000000000773c4 */ /* 0x0005240000000000 */
[----:B------:R1:W-:Y:S01]  /*4410*/  UTCATOMSWS.AND URZ, UR5 ;  /* 0x0000000500ff79e3 */ /* 0x0003e20008000000 */
[----:B--2---:R-:W-:Y:S01]  /*4420*/  LOP3.LUT R0, RZ, UR4, RZ, 0x33, !PT ;  /* 0x00000004ff007c12 */ /* 0x004fe2000f8e33ff */
[----:B------:R-:W-:Y:S02]  /*4430*/  VOTEU.ANY UR4, UPT, PT ;  /* 0x0000000000047886 */ /* 0x000fe400038e0100 */
[----:B------:R-:W-:Y:S02]  /*4440*/  UFLO.U32 UR4, UR4 ;  /* 0x00000004000472bd */ /* 0x000fe400080e0000 */
[----:B------:R-:W2:Y:S04]  /*4450*/  REDUX UR6, R0 ;  /* 0x00000000000673c4 */ /* 0x000ea80000000000 */
[----:B-1----:R-:W-:-:S02]  /*4460*/  ISETP.EQ.U32.AND P0, PT, R2, UR4, PT ;  /* 0x0000000402007c0c */ /* 0x002fc4000bf02070 */
[----:B----4-:R-:W-:-:S11]  /*4470*/  MOV R2, UR7 ;  /* 0x0000000700027c02 */ /* 0x010fd60008000f00 */
[----:B------:R1:W-:Y:S01]  /*4480*/  @P0 ATOMS.AND RZ, [UR8+0x14], R2 ;  /* 0x00001402ffff098c */ /* 0x0003e2000a800008 */
[----:B--2---:R-:W-:-:S05]  /*4490*/  IMAD.U32 R0, RZ, RZ, UR6 ;  /* 0x00000006ff007e24 */ /* 0x004fca000f8e00ff */
[----:B------:R1:W-:Y:S01]  /*44a0*/  @P0 ATOMS.AND RZ, [UR8+0x18], R0 ;  /* 0x00001800ffff098c */ /* 0x0003e2000a800008 */
[----:B------:R-:W-:Y:S05]  /*44b0*/  BRA `(.L_x_78) ;  /* 0x0000000000147947 */ /* 0x000fea0003800000 */
.L_x_77:
[----:B------:R-:W-:Y:S02]  /*44c0*/  MOV R2, 0x44e0 ;  /* 0x000044e000027802 */ /* 0x000fe40000000f00 */
[----:B---3-5:R-:W-:Y:S05]  /*44d0*/  CALL.REL.NOINC `($__internal_0_$__cuda_sm10x_tcgen05_guardrail_trap_col_being_dealloced_not_returned_by_alloc) ;  /* 0x0000005400247944 */ /* 0x028fea0003c00000 */
[----:B------:R-:W-:Y:S05]  /*44e0*/  BRA `(.L_x_78) ;  /* 0x0000000000087947 */ /* 0x000fea0003800000 */
.L_x_76:
[----:B------:R-:W-:Y:S02]  /*44f0*/  MOV R2, 0x4510 ;  /* 0x0000451000027802 */ /* 0x000fe40000000f00 */
[----:B---3-5:R-:W-:Y:S05]  /*4500*/  CALL.REL.NOINC `($__internal_2_$__cuda_sm10x_tcgen05_guardrail_trap_unallocated_columns_being_dealloced) ;  /* 0x0000005400307944 */ /* 0x028fea0003c00000 */
.L_x_78:
[----:B------:R-:W-:Y:S01]  /*4510*/  NOP ;  /* 0x0000000000007918 */ /* 0x000fe20000000000 */
[----:B------:R-:W-:Y:S05]  /*4520*/  EXIT ;  /* 0x000000000000794d */ /* 0x000fea0003800000 */
.L_x_60:
[----:B------:R-:W-:-:S09]  /*4530*/  UISETP.NE.OR UP0, UPT, UR17, 0x3, !UP3 ;  /* 0x000000031100788c */ /* 0x000fd2000df05670 */
[----:B------:R-:W-:Y:S05]  /*4540*/  BRA.U UP0, `(.L_x_79) ;  /* 0x00000011005c7547 */ /* 0x000fea000b800000 */
[----:B------:R-:W1:Y:S01]  /*4550*/  S2UR UR10, SR_CgaCtaId ;  /* 0x00000000000a79c3 */ /* 0x000e620000008800 */
[----:B------:R-:W2:Y:S01]  /*4560*/  LDCU UR31, c[0x0][0x370] ;  /* 0x00006e00ff1f77ac */ /* 0x000ea20008000800 */
[----:B------:R-:W-:Y:S02]  /*4570*/  HFMA2 R13, -RZ, RZ, 0, 0 ;  /* 0x00000000ff0d7431 */ /* 0x000fe400000001ff */
[----:B------:R-:W-:Y:S01]  /*4580*/  IMAD.MOV.U32 R15, RZ, RZ, 0x1 ;  /* 0x00000001ff0f7424 */ /* 0x000fe200078e00ff */
[----:B------:R-:W-:Y:S01]  /*4590*/  MOV R7, 0x1000 ;  /* 0x0000100000077802 */ /* 0x000fe20000000f00 */
[----:B------:R-:W2:Y:S01]  /*45a0*/  LDCU.128 UR44, c[0x0][0xb10] ;  /* 0x00016200ff2c77ac */ /* 0x000ea20008000c00 */
[----:B------:R-:W-:Y:S01]  /*45b0*/  IMAD.MOV.U32 R14, RZ, RZ, RZ ;  /* 0x000000ffff0e7224 */ /* 0x000fe200078e00ff */
[----:B------:R-:W3:Y:S01]  /*45c0*/  LDC.64 R16, c[0x0][0x348] ;  /* 0x0000d200ff107b82 */ /* 0x000ee20000000a00 */
[----:B------:R-:W4:Y:S01]  /*45d0*/  LDCU UR30, c[0x0][0x374] ;  /* 0x00006e80ff1e77ac */ /* 0x000f220008000800 */
[----:B------:R-:W1:Y:S06]  /*45e0*/  LDCU UR15, c[0x0][0xb0c] ;  /* 0x00016180ff0f77ac */ /* 0x000e6c0008000800 */
[----:B------:R-:W3:Y:S01]  /*45f0*/  LDC.64 R2, c[0x0][0x888] ;  /* 0x00022200ff027b82 */ /* 0x000ee20000000a00 */
[----:B------:R-:W3:Y:S01]  /*4600*/  LDCU UR49, c[0x0][0xb20] ;  /* 0x00016400ff3177ac */ /* 0x000ee20008000800 */
[----:B------:R-:W3:Y:S06]  /*4610*/  LDCU UR4, c[0x0][0xb30] ;  /* 0x00016600ff0477ac */ /* 0x000eec0008000800 */
[----:B------:R-:W3:Y:S01]  /*4620*/  LDC.64 R4, c[0x0][0x890] ;  /* 0x00022400ff047b82 */ /* 0x000ee20000000a00 */
[----:B------:R-:W-:Y:S01]  /*4630*/  UMOV UR21, 0x400 ;  /* 0x0000040000157882 */ /* 0x000fe20000000000 */
[----:B--2---:R-:W-:-:S02]  /*4640*/  UIMAD.WIDE.U32 UR6, UR31, UR44, URZ ;  /* 0x0000002c1f0672a5 */ /* 0x004fc4000f8e00ff */
[----:B----4-:R-:W-:Y:S02]  /*4650*/  UIMAD.WIDE.U32 UR8, UR30, UR47, URZ ;  /* 0x0000002f1e0872a5 */ /* 0x010fe4000f8e00ff */
[----:B-1----:R-:W-:Y:S02]  /*4660*/  ULEA UR21, UR10, UR21, 0x18 ;  /* 0x000000150a157291 */ /* 0x002fe4000f8ec0ff */
[----:B------:R-:W-:Y:S02]  /*4670*/  UPLOP3.LUT UP3, UPT, UPT, UPT, UPT, 0x40, 0x4 ;  /* 0x000000000004789c */ /* 0x000fe40003f6e870 */
[----:B------:R-:W-:Y:S02]  /*4680*/  UIADD3 UR37, UPT, UPT, UR21, 0x98, URZ ;  /* 0x0000009815257890 */ /* 0x000fe4000fffe0ff */
[----:B------:R-:W-:Y:S02]  /*4690*/  UIADD3 UR33, UPT, UPT, UR21, 0x80, URZ ;  /* 0x0000008015217890 */ /* 0x000fe4000fffe0ff */
[----:B------:R-:W-:-:S02]  /*46a0*/  UIADD3 UR25, UPT, UPT, UR21, 0x88, URZ ;  /* 0x0000008815197890 */ /* 0x000fc4000fffe0ff */
[----:B------:R-:W-:Y:S01]  /*46b0*/  UIADD3 UR17, UPT, UPT, UR21, 0x90, URZ ;  /* 0x0000009015117890 */ /* 0x000fe2000fffe0ff */
[----:B------:R-:W-:Y:S01]  /*46c0*/  UMOV UR6, UR7 ;  /* 0x0000000700067c82 */ /* 0x000fe20008000000 */
[----:B------:R-:W-:Y:S01]  /*46d0*/  UMOV UR41, UR9 ;  /* 0x0000000900297c82 */ /* 0x000fe20008000000 */
[----:B------:R-:W-:Y:S02]  /*46e0*/  UISETP.GE.AND UP0, UPT, UR42, 0x1, UPT ;  /* 0x000000012a00788c */ /* 0x000fe4000bf06270 */
[----:B------:R-:W-:Y:S01]  /*46f0*/  UISETP.NE.AND UP4, UPT, UR42, 0x1, UPT ;  /* 0x000000012a00788c */ /* 0x000fe2000bf85270 */
[----:B------:R-:W1:Y:S01]  /*4700*/  LDCU.64 UR22, c[0x0][0xb28] ;  /* 0x00016500ff1677ac */ /* 0x000e620008000a00 */
[----:B------:R-:W-:Y:S02]  /*4710*/  UISETP.NE.AND UP6, UPT, UR15, 0x1, UPT ;  /* 0x000000010f00788c */ /* 0x000fe4000bfc5270 */
[----:B------:R-:W-:Y:S02]  /*4720*/  UISETP.NE.AND UP5, UPT, UR46, 0x1, UPT ;  /* 0x000000012e00788c */ /* 0x000fe4000bfa5270 */
[----:B------:R-:W-:-:S02]  /*4730*/  UPRMT UR37, UR10, 0x654, UR37 ;  /* 0x000006540a257896 */ /* 0x000fc40008000025 */
[----:B------:R-:W-:Y:S02]  /*4740*/  USHF.R.U32.HI UR43, URZ, UR45, UR6 ;  /* 0x0000002dff2b7299 */ /* 0x000fe40008011606 */
[----:B------:R-:W-:Y:S02]  /*4750*/  UPRMT UR40, UR10, 0x654, UR33 ;  /* 0x000006540a287896 */ /* 0x000fe40008000021 */
[----:B------:R-:W-:Y:S02]  /*4760*/  UPRMT UR39, UR10, 0x654, UR25 ;  /* 0x000006540a277896 */ /* 0x000fe40008000019 */
[----:B------:R-:W-:Y:S02]  /*4770*/  UPRMT UR38, UR10, 0x654, UR17 ;  /* 0x000006540a267896 */ /* 0x000fe40008000011 */
[----:B---3--:R-:W-:Y:S02]  /*4780*/  USHF.R.U32.HI UR41, URZ, UR49, UR41 ;  /* 0x00000031ff297299 */ /* 0x008fe40008011629 */
[----:B------:R-:W-:-:S11]  /*4790*/  UISETP.NE.AND UP2, UPT, UR4, 0x1, UPT ;  /* 0x000000010400788c */ /* 0x000fd6000bf45270 */
.L_x_90:
[C---:B------:R-:W-:Y:S02]  /*47a0*/  LEA R12, R14.reuse, UR21, 0x3 ;  /* 0x000000150e0c7c11 */ /* 0x040fe4000f8e18ff */
[----:B------:R-:W-:Y:S02]  /*47b0*/  SHF.L.U32 R0, R13, 0x1f, RZ ;  /* 0x0000001f0d007819 */ /* 0x000fe400000006ff */
[----:B------:R-:W-:Y:S02]  /*47c0*/  LEA R8, R14, UR21, 0x4 ;  /* 0x000000150e087c11 */ /* 0x000fe4000f8e20ff */
[----:B--2---:R-:W2:Y:S02]  /*47d0*/  SYNCS.PHASECHK.TRANS64.TRYWAIT P0, [R12+URZ+0xd0], R0 ;  /* 0x0000d0000c0075a7 */ /* 0x004ea400080011ff */
[----:B--2---:R-:W-:Y:S05]  /*47e0*/  @!P0 BRA `(.L_x_80) ;  /* 0x0000004c00108947 */ /* 0x004fea0003800000 */
.L_x_178:
[----:B------:R-:W3:Y:S01]  /*47f0*/  LDS.128 R8, [R8+0x160] ;  /* 0x0001600008087984 */ /* 0x000ee20000000c00 */
[----:B------:R-:W-:Y:S01]  /*4800*/  UISETP.GE.AND UP0, UPT, UR42, 0x1, UPT ;  /* 0x000000012a00788c */ /* 0x000fe2000bf06270 */
[----:B------:R-:W-:Y:S01]  /*4810*/  @!PT LDS RZ, [RZ] ;  /* 0x00000000fffff984 */ /* 0x000fe20000000800 */
[----:B------:R-:W-:Y:S01]  /*4820*/  @!PT LDS RZ, [RZ] ;  /* 0x00000000fffff984 */ /* 0x000fe20000000800 */
[----:B------:R-:W-:Y:S01]  /*4830*/  @!PT LDS RZ, [RZ] ;  /* 0x00000000fffff984 */ /* 0x000fe20000000800 */
[----:B------:R-:W-:Y:S01]  /*4840*/  @!PT LDS RZ, [RZ] ;  /* 0x00000000fffff984 */ /* 0x000fe20000000800 */
[----:B------:R4:W-:Y:S06]  /*4850*/  MEMBAR.ALL.CTA ;  /* 0x0000000000007992 */ /* 0x0009ec0000008000 */
[----:B----4-:R-:W4:Y:S01]  /*4860*/  FENCE.VIEW.ASYNC.S ;  /* 0x00000000000073c6 */ /* 0x010f220000000000 */
[----:B---3--:R-:W-:Y:S11]  /*4870*/  LOP3.LUT P0, RZ, R10, 0x1, RZ, 0xc0, !PT ;  /* 0x000000010aff7812 */ /* 0x008ff6000780c0ff */
[----:B------:R-:W-:Y:S02]  /*4880*/  @!UPT UIADD3 URZ, UPT, UPT, URZ, URZ, URZ ;  /* 0x000000fffffff290 */ /* 0x000fe4000fffe0ff */
[----:B----4-:R-:W-:Y:S01]  /*4890*/  VOTEU.ANY UP1, P0 ;  /* 0x0000000000ff7886 */ /* 0x010fe20000020100 */
[----:B------:R-:W-:Y:S11]  /*48a0*/  PLOP3.LUT P0, PT, PT, PT, UP1, 0x80, 0x8 ;  /* 0x000000000008781c */ /* 0x000ff60003f0f018 */
[----:B------:R-:W-:Y:S02]  /*48b0*/  @!UPT UIADD3 URZ, UPT, UPT, URZ, URZ, URZ ;  /* 0x000000fffffff290 */ /* 0x000fe4000fffe0ff */
[----:B--2---:R-:W-:Y:S02]  /*48c0*/  @P0 SHF.R.U32.HI R0, RZ, 0x10, R9 ;  /* 0x00000010ff000819 */ /* 0x004fe40000011609 */
[----:B------:R-:W-:Y:S02]  /*48d0*/  @P0 MOV R6, R8 ;  /* 0x0000000800060202 */ /* 0x000fe40000000f00 */
[----:B------:R-:W-:Y:S01]  /*48e0*/  @P0 R2UR UR4, R0 ;  /* 0x00000000000402ca */ /* 0x000fe200000e0000 */
[----:B------:R-:W-:Y:S01]  /*48f0*/  VIADD R0, R12, 0xe0 ;  /* 0x000000e00c007836 */ /* 0x000fe20000000000 */
[----:B------:R-:W-:Y:S02]  /*4900*/  @P0 LOP3.LUT R8, R9, 0xffff, RZ, 0xc0, !PT ;  /* 0x0000ffff09080812 */ /* 0x000fe400078ec0ff */
[----:B------:R-:W-:Y:S02]  /*4910*/  @P0 R2UR UR6, R6 ;  /* 0x00000000060602ca */ /* 0x000fe400000e0000 */
[----:B------:R-:W-:Y:S02]  /*4920*/  PRMT R0, RZ, 0x654, R0 ;  /* 0x00000654ff007816 */ /* 0x000fe40000000000 */
[----:B------:R-:W-:Y:S02]  /*4930*/  @P0 R2UR UR5, R8 ;  /* 0x00000000080502ca */ /* 0x000fe400000e0000 */
[----:B------:R2:W-:Y:S03]  /*4940*/  SYNCS.ARRIVE.TRANS64.RED.A1T0 RZ, [R0+URZ], RZ ;  /* 0x000000ff00ff79a7 */ /* 0x0005e600081004ff */
[----:B------:R-:W-:Y:S04]  /*4950*/  @UP1 UMOV UR29, UR4 ;  /* 0x00000004001d1c82 */ /* 0x000fe80008000000 */
[----:B------:R-:W-:Y:S04]  /*4960*/  @UP1 UMOV UR14, UR6 ;  /* 0x00000006000e1c82 */ /* 0x000fe80008000000 */
[----:B------:R-:W-:Y:S01]  /*4970*/  @UP1 UMOV UR13, UR5 ;  /* 0x00000005000d1c82 */ /* 0x000fe20008000000 */
[----:B------:R-:W-:Y:S05]  /*4980*/  BRA.U !UP0, `(.L_x_81) ;  /* 0x0000000108a47547 */ /* 0x000fea000b800000 */
[----:B------:R-:W-:Y:S02]  /*4990*/  UIMAD.WIDE.U32 UR18, UR13, UR47, URZ ;  /* 0x0000002f0d1272a5 */ /* 0x000fe4000f8e00ff */
[----:B------:R-:W-:Y:S02]  /*49a0*/  UIMAD.WIDE.U32 UR26, UR14, UR44, URZ ;  /* 0x0000002c0e1a72a5 */ /* 0x000fe4000f8e00ff */
[----:B------:R-:W-:Y:S02]  /*49b0*/  USEL UR4, UR30, UR41, !UP5 ;  /* 0x000000291e047287 */ /* 0x000fe4000e800000 */
[----:B------:R-:W-:Y:S02]  /*49c0*/  USEL UR7, UR31, UR43, !UP6 ;  /* 0x0000002b1f077287 */ /* 0x000fe4000f000000 */
[----:B-1----:R-:W-:Y:S02]  /*49d0*/  UIMAD.WIDE.U32 UR8, UR4, UR22, URZ ;  /* 0x00000016040872a5 */ /* 0x002fe4000f8e00ff */
[----:B------:R-:W-:Y:S01]  /*49e0*/  UIMAD.WIDE.U32 UR10, UR7, UR22, URZ ;  /* 0x00000016070a72a5 */ /* 0x000fe2000f8e00ff */
[----:B------:R-:W-:Y:S02]  /*49f0*/  UMOV UR5, UR19 ;  /* 0x0000001300057c82 */ /* 0x000fe40008000000 */
[----:B------:R-:W-:Y:S03]  /*4a00*/  USHF.R.U32.HI UR6, URZ, UR49, UR5 ;  /* 0x00000031ff067299 */ /* 0x000fe60008011605 */
[----:B------:R-:W-:Y:S01]  /*4a10*/  UMOV UR5, UR27 ;  /* 0x0000001b00057c82 */ /* 0x000fe20008000000 */
[----:B------:R-:W-:Y:S02]  /*4a20*/  USEL UR6, UR13, UR6, !UP5 ;  /* 0x000000060d067287 */ /* 0x000fe4000e800000 */
[----:B------:R-:W-:Y:S03]  /*4a30*/  USHF.R.U32.HI UR12, URZ, UR45, UR5 ;  /* 0x0000002dff0c7299 */ /* 0x000fe60008011605 */
[----:B------:R-:W-:Y:S02]  /*4a40*/  UMOV UR5, UR9 ;  /* 0x0000000900057c82 */ /* 0x000fe40008000000 */
[----:B------:R-:W-:Y:S03]  /*4a50*/  @UP4 USHF.R.U32.HI UR4, URZ, UR23, UR5 ;  /* 0x00000017ff044299 */ /* 0x000fe60008011605 */
[----:B------:R-:W-:Y:S01]  /*4a60*/  UMOV UR5, UR11 ;  /* 0x0000000b00057c82 */ /* 0x000fe20008000000 */
[----:B------:R-:W-:Y:S02]  /*4a70*/  UIMAD UR4, UR42, UR4, URZ ;  /* 0x000000042a0472a4 */ /* 0x000fe4000f8e02ff */
[----:B------:R-:W-:Y:S02]  /*4a80*/  @UP4 USHF.R.U32.HI UR7, URZ, UR23, UR5 ;  /* 0x00000017ff074299 */ /* 0x000fe40008011605 */
[----:B------:R-:W-:Y:S02]  /*4a90*/  UIMAD.WIDE.U32 UR10, UR6, UR22, URZ ;  /* 0x00000016060a72a5 */ /* 0x000fe4000f8e00ff */
[----:B------:R-:W-:Y:S02]  /*4aa0*/  USEL UR5, UR14, UR12, !UP6 ;  /* 0x0000000c0e057287 */ /* 0x000fe4000f000000 */
[----:B------:R-:W-:Y:S02]  /*4ab0*/  UIMAD UR8, UR42, UR7, URZ ;  /* 0x000000072a0872a4 */ /* 0x000fe4000f8e02ff */
[----:B------:R-:W-:Y:S03]  /*4ac0*/  UISETP.GE.AND UP0, UPT, UR6, UR4, UPT ;  /* 0x000000040600728c */ /* 0x000fe6000bf06270 */
[----:B------:R-:W-:Y:S01]  /*4ad0*/  UMOV UR4, UR11 ;  /* 0x0000000b00047c82 */ /* 0x000fe20008000000 */
[----:B------:R-:W-:Y:S02]  /*4ae0*/  UISETP.GE.OR UP0, UPT, UR5, UR8, UP0 ;  /* 0x000000080500728c */ /* 0x000fe40008706670 */
[----:B------:R-:W-:Y:S02]  /*4af0*/  USHF.R.U32.HI UR4, URZ, UR23, UR4 ;  /* 0x00000017ff047299 */ /* 0x000fe40008011604 */
[----:B------:R-:W-:Y:S02]  /*4b00*/  UIMAD.WIDE.U32 UR8, UR5, UR22, URZ ;  /* 0x00000016050872a5 */ /* 0x000fe4000f8e00ff */
[----:B------:R-:W-:Y:S04]  /*4b10*/  USEL UR10, UR6, UR4, !UP4 ;  /* 0x00000004060a7287 */ /* 0x000fe8000e000000 */
[----:B------:R-:W-:Y:S01]  /*4b20*/  UIADD3 UR11, UPT, UPT, -UR10, URZ, URZ ;  /* 0x000000ff0a0b7290 */ /* 0x000fe2000fffe1ff */
[----:B------:R-:W-:Y:S02]  /*4b30*/  @!UP0 UMOV UR4, UR9 ;  /* 0x0000000900048c82 */ /* 0x000fe40008000000 */
[----:B------:R-:W-:Y:S02]  /*4b40*/  @!UP0 USHF.R.U32.HI UR4, URZ, UR23, UR4 ;  /* 0x00000017ff048299 */ /* 0x000fe40008011604 */
[----:B------:R-:W-:Y:S02]  /*4b50*/  UIMAD UR8, UR42, UR11, UR6 ;  /* 0x0000000b2a0872a4 */ /* 0x000fe4000f8e0206 */
[----:B------:R-:W-:Y:S04]  /*4b60*/  @!UP0 USEL UR4, UR5, UR4, !UP4 ;  /* 0x0000000405048287 */ /* 0x000fe8000e000000 */
[----:B------:R-:W-:Y:S02]  /*4b70*/  @!UP0 UIMAD UR8, UR7, UR8, UR4 ;  /* 0x00000008070882a4 */ /* 0x000fe4000f8e0204 */
[----:B------:R-:W-:Y:S02]  /*4b80*/  @!UP0 UIADD3 UR9, UPT, UPT, UR10, -UR4, URZ ;  /* 0x800000040a098290 */ /* 0x000fe4000fffe0ff */
[----:B------:R-:W-:Y:S02]  /*4b90*/  UIADD3 UR4, UPT, UPT, -UR5, URZ, URZ ;  /* 0x000000ff05047290 */ /* 0x000fe4000fffe1ff */
[----:B------:R-:W-:Y:S02]  /*4ba0*/  UIADD3 UR7, UPT, UPT, -UR6, URZ, URZ ;  /* 0x000000ff06077290 */ /* 0x000fe4000fffe1ff */
[----:B------:R-:W-:Y:S02]  /*4bb0*/  @!UP0 UIMAD UR6, UR9, UR42, UR5 ;  /* 0x0000002a090682a4 */ /* 0x000fe4000f8e0205 */
[----:B------:R-:W-:Y:S02]  /*4bc0*/  UIMAD UR14, UR15, UR4, UR14 ;  /* 0x000000040f0e72a4 */ /* 0x000fe4000f8e020e */
[----:B------:R-:W-:Y:S01]  /*4bd0*/  UIMAD UR13, UR46, UR7, UR13 ;  /* 0x000000072e0d72a4 */ /* 0x000fe2000f8e020d */
[----:B------:R-:W-:Y:S02]  /*4be0*/  @!UP0 UMOV UR5, UR8 ;  /* 0x0000000800058c82 */ /* 0x000fe40008000000 */
[----:B------:R-:W-:Y:S02]  /*4bf0*/  UIMAD UR14, UR5, UR15, UR14 ;  /* 0x0000000f050e72a4 */ /* 0x000fe4000f8e020e */
[----:B------:R-:W-:Y:S11]  /*4c00*/  UIMAD UR13, UR6, UR46, UR13 ;  /* 0x0000002e060d72a4 */ /* 0x000ff6000f8e020d */
[----:B------:R-:W-:Y:S01]  /*4c10*/  @!UPT UIADD3 URZ, UPT, UPT, URZ, URZ, URZ ;  /* 0x000000fffffff290 */ /* 0x000fe2000fffe0ff */
.L_x_81:
[----:B------:R-:W3:Y:S01]  /*4c20*/  @!UP2 LDCU.128 UR8, c[0x0][0xb10] ;  /* 0x00016200ff08a7ac */ /* 0x000ee20008000c00 */
[C---:B------:R-:W-:Y:S02]  /*4c30*/  ISETP.NE.U32.AND P1, PT, R4.reuse, RZ, PT ;  /* 0x000000ff0400720c */ /* 0x040fe40003f25070 */
[----:B------:R-:W-:Y:S02]  /*4c40*/  ISETP.NE.U32.AND P0, PT, R4, RZ, PT ;  /* 0x000000ff0400720c */ /* 0x000fe40003f05070 */
[C---:B------:R-:W-:Y:S02]  /*4c50*/  ISETP.NE.AND.EX P1, PT, R5.reuse, RZ, PT, P1 ;  /* 0x000000ff0500720c */ /* 0x040fe40003f25310 */
[----:B------:R-:W-:Y:S01]  /*4c60*/  ISETP.NE.AND.EX P0, PT, R5, RZ, PT, P0 ;  /* 0x000000ff0500720c */ /* 0x000fe20003f05300 */
[----:B------:R-:W4:Y:S01]  /*4c70*/  @!UP2 LDCU UR5, c[0x0][0xb0c] ;  /* 0x00016180ff05a7ac */ /* 0x000f220008000800 */
[----:B------:R-:W-:Y:S01]  /*4c80*/  SHF.L.U32 R9, R15, 0x1f, RZ ;  /* 0x0000001f0f097819 */ /* 0x000fe200000006ff */
[----:B------:R-:W-:Y:S02]  /*4c90*/  USHF.L.U32 UR35, UR16, 0x6, URZ ;  /* 0x0000000610237899 */ /* 0x000fe400080006ff */
[----:B------:R-:W-:Y:S02]  /*4ca0*/  USHF.L.U32 UR34, UR20, 0x7, URZ ;  /* 0x0000000714227899 */ /* 0x000fe400080006ff */
[----:B---3--:R-:W-:Y:S07]  /*4cb0*/  UIMAD.WIDE.U32 UR6, UR14, UR8, URZ ;  /* 0x000000080e0672a5 */ /* 0x008fee000f8e00ff */
[----:B------:R-:W-:Y:S01]  /*4cc0*/  @!UP2 UMOV UR4, UR7 ;  /* 0x000000070004ac82 */ /* 0x000fe20008000000 */
[----:B----4-:R-:W-:Y:S02]  /*4cd0*/  @!UP2 UISETP.NE.AND UP0, UPT, UR5, 0x1, UPT ;  /* 0x000000010500a88c */ /* 0x010fe4000bf05270 */
[----:B------:R-:W-:Y:S02]  /*4ce0*/  @!UP2 USHF.R.U32.HI UR4, URZ, UR9, UR4 ;  /* 0x00000009ff04a299 */ /* 0x000fe40008011604 */
[----:B------:R-:W-:Y:S02]  /*4cf0*/  UIMAD.WIDE.U32 UR6, UR13, UR11, URZ ;  /* 0x0000000b0d0672a5 */ /* 0x000fe4000f8e00ff */
[----:B------:R-:W-:Y:S02]  /*4d00*/  @!UP2 USEL UR8, UR14, UR4, !UP0 ;  /* 0x000000040e08a287 */ /* 0x000fe4000c000000 */
[----:B------:R-:W-:Y:S03]  /*4d10*/  @!UP2 UISETP.NE.AND UP0, UPT, UR10, 0x1, UPT ;  /* 0x000000010a00a88c */ /* 0x000fe6000bf05270 */
[----:B------:R-:W-:Y:S02]  /*4d20*/  @!UP2 UMOV UR6, UR7 ;  /* 0x000000070006ac82 */ /* 0x000fe40008000000 */
[----:B------:R-:W3:Y:S02]  /*4d30*/  @!UP2 LDCU UR4, c[0x0][0xb20] ;  /* 0x00016400ff04a7ac */ /* 0x000ee40008000800 */
[----:B---3--:R-:W-:Y:S04]  /*4d40*/  @!UP2 USHF.R.U32.HI UR6, URZ, UR4, UR6 ;  /* 0x00000004ff06a299 */ /* 0x008fe80008011606 */
[----:B------:R-:W-:Y:S04]  /*4d50*/  @!UP2 USEL UR6, UR13, UR6, !UP0 ;  /* 0x000000060d06a287 */ /* 0x000fe8000c000000 */
[----:B------:R-:W-:Y:S02]  /*4d60*/  @!UP2 UIADD3 UR4, UPT, UPT, -UR8, UR6, URZ ;  /* 0x000000060804a290 */ /* 0x000fe4000fffe1ff */
[----:B------:R-:W-:Y:S02]  /*4d70*/  @!UP2 UIADD3 UR6, UPT, UPT, UR8, -UR6, URZ ;  /* 0x800000060806a290 */ /* 0x000fe4000fffe0ff */
[----:B------:R-:W-:Y:S02]  /*4d80*/  @!UP2 UIMAD UR14, UR4, UR5, UR14 ;  /* 0x00000005040ea2a4 */ /* 0x000fe4000f8e020e */
[----:B------:R-:W-:Y:S01]  /*4d90*/  @!UP2 UIMAD UR13, UR6, UR10, UR13 ;  /* 0x0000000a060da2a4 */ /* 0x000fe2000f8e020d */
[----:B------:R-:W-:Y:S11]  /*4da0*/  BRA.U UP3, `(.L_x_82) ;  /* 0x0000000103107547 */ /* 0x000ff6000b800000 */
[----:B------:R-:W-:Y:S04]  /*4db0*/  MOV R6, UR48 ;  /* 0x0000003000067c02 */ /* 0x000fe80008000f00 */
[----:B------:R-:W-:Y:S04]  /*4dc0*/  SHF.L.U32 R6, R6, 0x1f, RZ ;  /* 0x0000001f06067819 */ /* 0x000fe800000006ff */
[----:B------:R-:W3:Y:S02]  /*4dd0*/  SYNCS.PHASECHK.TRANS64.TRYWAIT P2, [UR21+0xc8], R6 ;  /* 0x0000c806ff0075a7 */ /* 0x000ee40008041115 */
[----:B---3--:R-:W-:Y:S05]  /*4de0*/  @!P2 BRA `(.L_x_83) ;  /* 0x0000004400a4a947 */ /* 0x008fea0003800000 */
.L_x_82:
[----:B------:R-:W-:Y:S05]  /*4df0*/  @!P1 BRA `(.L_x_84) ;  /* 0x0000000000309947 */ /* 0x000fea0003800000 */
[----:B------:R-:W-:Y:S01]  /*4e00*/  ISETP.NE.U32.AND P1, PT, R2, RZ, PT ;  /* 0x000000ff0200720c */ /* 0x000fe20003f25070 */
[----:B------:R-:W3:Y:S01]  /*4e10*/  LDCU.64 UR4, c[0x0][0x358] ;  /* 0x00006b00ff0477ac */ /* 0x000ee20008000a00 */
[----:B------:R-:W-:Y:S02]  /*4e20*/  IMAD.MOV.U32 R49, RZ, RZ, 0x1 ;  /* 0x00000001ff317424 */ /* 0x000fe400078e00ff */
[----:B------:R-:W-:Y:S11]  /*4e30*/  ISETP.NE.AND.EX P1, PT, R3, RZ, PT, P1 ;  /* 0x000000ff0300720c */ /* 0x000ff60003f25310 */
[----:B------:R-:W-:Y:S02]  /*4e40*/  @!UPT UIADD3 URZ, UPT, UPT, URZ, URZ, URZ ;  /* 0x000000fffffff290 */ /* 0x000fe4000fffe0ff */
[----:B------:R-:W4:Y:S01]  /*4e50*/  @P1 LDC.64 R10, c[0x0][0x888] ;  /* 0x00022200ff0a1b82 */ /* 0x000f220000000a00 */
[----:B--2---:R-:W-:Y:S04]  /*4e60*/  @P1 IMAD R0, R4, UR36, RZ ;  /* 0x0000002404001c24 */ /* 0x004fe8000f8e02ff */
[----:B----4-:R-:W-:Y:S04]  /*4e70*/  @P1 IMAD.WIDE R10, R0, 0x4, R10 ;  /* 0x00000004000a1825 */ /* 0x010fe800078e020a */
[----:B------:R-:W-:Y:S01]  /*4e80*/  HFMA2 R0, -RZ, RZ, 0, 5.9604644775390625e-08 ;  /* 0x00000001ff007431 */ /* 0x000fe200000001ff */
[----:B---3-5:R3:W5:Y:S04]  /*4e90*/  @P1 LDG.E R27, desc[UR4][R10.64] ;  /* 0x000000040a1b1981 */ /* 0x028768000c1e1900 */
[----:B------:R-:W-:Y:S01]  /*4ea0*/  @!P1 PRMT R49, R0, 0x7610, R49 ;  /* 0x0000761000319816 */ /* 0x000fe20000000031 */
[----:B---3--:R-:W4:Y:S06]  /*4eb0*/  @!P1 LDC R27, c[0x0][0x880] ;  /* 0x00022000ff1b9b82 */ /* 0x008f2c0000000800 */
.L_x_84:
[----:B----45:R-:W-:Y:S01]  /*4ec0*/  @!P0 FSETP.EQ.AND P1, PT, R27, RZ, PT ;  /* 0x000000ff1b00820b */ /* 0x030fe20003f22000 */
[----:B------:R-:W-:Y:S01]  /*4ed0*/  @!UPT UIADD3 URZ, UPT, UPT, URZ, URZ, URZ ;  /* 0x000000fffffff290 */ /* 0x000fe2000fffe0ff */
[----:B------:R-:W-:Y:S11]  /*4ee0*/  @!P0 BRA `(.L_x_85) ;  /* 0x0000000000188947 */ /* 0x000ff60003800000 */
[----:B------:R-:W-:Y:S02]  /*4ef0*/  LOP3.LUT P0, RZ, R49, 0xff, RZ, 0xc0, !PT ;  /* 0x000000ff31ff7812 */ /* 0x000fe4000780c0ff */
[----:B------:R-:W-:Y:S04]  /*4f00*/  ISETP.NE.U32.AND P1, PT, R2, RZ, PT ;  /* 0x000000ff0200720c */ /* 0x000fe80003f25070 */
[----:B------:R-:W-:Y:S04]  /*4f10*/  ISETP.NE.AND.EX P1, PT, R3, RZ, PT, P1 ;  /* 0x000000ff0300720c */ /* 0x000fe80003f25310 */
[----:B------:R-:W-:Y:S03]  /*4f20*/  PLOP3.LUT P1, PT, P1, PT, PT, 0x8, 0x80 ;  /* 0x000000000080781c */ /* 0x000fe60000f2e170 */
[----:B------:R-:W-:Y:S11]  /*4f30*/  @P0 FSETP.EQ.AND P1, PT, R27, RZ, PT ;  /* 0x000000ff1b00020b */ /* 0x000ff60003f22000 */
[----:B------:R-:W-:Y:S02]  /*4f40*/  @!UPT UIADD3 URZ, UPT, UPT, URZ, URZ, URZ ;  /* 0x000000fffffff290 */ /* 0x000fe4000fffe0ff */
.L_x_85:
[----:B------:R-:W3:Y:S01]  /*4f50*/  SYNCS.PHASECHK.TRANS64.TRYWAIT P2, [UR21+0xa0], R9 ;  /* 0x0000a009ff0075a7 */ /* 0x000ee20008041115 */
[----:B------:R-:W-:Y:S04]  /*4f60*/  ELECT P0, URZ, PT ;  /* 0x0000000000ff782f */ /* 0x000fe80003800000 */
[----:B------:R-:W-:Y:S11]  /*4f70*/  PLOP3.LUT P1, PT, P1, P0, PT, 0xf2, 0x2f ;  /* 0x00000000002f781c */ /* 0x000ff60000f21e72 */
[----:B------:R-:W-:Y:S02]  /*4f80*/  @!UPT UIADD3 URZ, UPT, UPT, URZ, URZ, URZ ;  /* 0x000000fffffff290 */ /* 0x000fe4000fffe0ff */
[----:B------:R-:W-:Y:S05]  /*4f90*/  @!P1 IADD3 R8, P0, PT, R16, 0x580, RZ ;  /* 0x0000058010089810 */ /* 0x000fea0007f1e0ff */
[----:B--2---:R-:W-:Y:S01]  /*4fa0*/  @!P1 IMAD.X R6, RZ, RZ, R17, P0 ;  /* 0x000000ffff069224 */ /* 0x004fe200000e0611 */
[----:B---3--:R-:W-:Y:S07]  /*4fb0*/  @!P2 BRA `(.L_x_86) ;  /* 0x000000440048a947 */ /* 0x008fee0003800000 */
.L_x_181:
[----:B------:R-:W-:Y:S01]  /*4fc0*/  @!P1 R2UR UR5, R8 ;  /* 0x00000000080592ca */ /* 0x000fe200000e0000 */
[----:B------:R-:W-:Y:S01]  /*4fd0*/  VOTEU.ALL UP0, P1 ;  /* 0x0000000000ff7886 */ /* 0x000fe20000800000 */
[----:B------:R-:W-:Y:S01]  /*4fe0*/  @!P1 R2UR UR4, R6 ;  /* 0x00000000060492ca */ /* 0x000fe200000e0000 */
[----:B--2---:R-:W-:Y:S01]  /*4ff0*/  @!P1 IMAD.MOV.U32 R0, RZ, RZ, 0x1000 ;  /* 0x00001000ff009424 */ /* 0x004fe200078e00ff */
[----:B------:R-:W-:Y:S01]  /*5000*/  UMOV UR6, 0x0 ;  /* 0x0000000000067882 */ /* 0x000fe20000000000 */
[----:B------:R-:W-:Y:S01]  /*5010*/  UMOV UR7, 0x10000000 ;  /* 0x1000000000077882 */ /* 0x000fe20000000000 */
[----:B------:R-:W-:Y:S01]  /*5020*/  @!UP0 UIADD3 UR32, UPT, UPT, UR21, 0x200, URZ ;  /* 0x0000020015208890 */ /* 0x000fe2000fffe0ff */
[----:B------:R-:W-:Y:S01]  /*5030*/  @!P1 IADD3 R8, P0, PT, R16, 0x580, RZ ;  /* 0x0000058010089810 */ /* 0x000fe20007f1e0ff */
[----:B------:R-:W-:Y:S04]  /*5040*/  VOTEU.ALL UP0, P1 ;  /* 0x0000000000ff7886 */ /* 0x000fe80000800000 */
[----:B------:R-:W-:Y:S02]  /*5050*/  @!P1 IMAD.X R6, RZ, RZ, R17, P0 ;  /* 0x000000ffff069224 */ /* 0x000fe400000e0611 */
[----:B------:R-:W-:Y:S02]  /*5060*/  IMAD.U32 R10, RZ, RZ, UR5 ;  /* 0x00000005ff0a7e24 */ /* 0x000fe4000f8e00ff */
[----:B------:R-:W-:Y:S03]  /*5070*/  IMAD.U32 R11, RZ, RZ, UR4 ;  /* 0x00000004ff0b7e24 */ /* 0x000fe6000f8e00ff */
[----:B------:R-:W-:Y:S02]  /*5080*/  @!P1 R2UR UR4, R10 ;  /* 0x000000000a0492ca */ /* 0x000fe400000e0000 */
[----:B------:R-:W-:Y:S11]  /*5090*/  @!P1 R2UR UR5, R11 ;  /* 0x000000000b0592ca */ /* 0x000ff600000e0000 */
[----:B------:R-:W-:Y:S02]  /*50a0*/  @!UPT UIADD3 URZ, UPT, UPT, URZ, URZ, URZ ;  /* 0x000000fffffff290 */ /* 0x000fe4000fffe0ff */
[----:B------:R2:W-:Y:S01]  /*50b0*/  @!UP0 UTMALDG.3D [UR32], [UR4], desc[UR6] ;  /* 0x00000620040085b4 */ /* 0x0005e20008011000 */
[----:B------:R2:W-:Y:S01]  /*50c0*/  @!P1 SYNCS.ARRIVE.TRANS64.RED.A0TR RZ, [UR21+0x80], R0 ;  /* 0x00008000ffff99a7 */ /* 0x0005e20008300415 */
[----:B------:R-:W-:Y:S01]  /*50d0*/  SYNCS.ARRIVE.TRANS64.RED.A1T0 RZ, [UR40], RZ ;  /* 0x000000ffffff79a7 */ /* 0x000fe20008100428 */
[----:B------:R-:W3:Y:S02]  /*50e0*/  SYNCS.PHASECHK.TRANS64.TRYWAIT P2, [UR21+0xa8], R9 ;  /* 0x0000a809ff0075a7 */ /* 0x000ee40008041115 */
[----:B--23--:R-:W-:Y:S05]  /*50f0*/  @!P2 BRA `(.L_x_87) ;  /* 0x000000440010a947 */ /* 0x00cfea0003800000 */
.L_x_183:
        /* <DEDUP_REMOVED lines=8> */
[----:B------:R-:W-:Y:S01]  /*5180*/  @!UP0 UIADD3 UR24, UPT, UPT, UR21, 0x1200, URZ ;  /* 0x0000120015188890 */ /* 0x000fe2000fffe0ff */
[----:B------:R-:W-:Y:S01]  /*5190*/  VOTEU.ALL UP0, P1 ;  /* 0x0000000000ff7886 */ /* 0x000fe20000800000 */
[----:B------:R-:W-:Y:S01]  /*51a0*/  UMOV UR27, UR35 ;  /* 0x00000023001b7c82 */ /* 0x000fe20008000000 */
[----:B------:R-:W-:Y:S02]  /*51b0*/  UMOV UR28, UR36 ;  /* 0x00000024001c7c82 */ /* 0x000fe40008000000 */
[----:B------:R-:W-:Y:S02]  /*51c0*/  IMAD.U32 R10, RZ, RZ, UR5 ;  /* 0x00000005ff0a7e24 */ /* 0x000fe4000f8e00ff */
[----:B------:R-:W-:Y:S02]  /*51d0*/  IMAD.U32 R11, RZ, RZ, UR4 ;  /* 0x00000004ff0b7e24 */ /* 0x000fe4000f8e00ff */
[----:B------:R-:W-:Y:S01]  /*51e0*/  @!P1 IMAD.X R6, RZ, RZ, R17, P0 ;  /* 0x000000ffff069224 */ /* 0x000fe200000e0611 */
        /* <DEDUP_REMOVED lines=8> */
.L_x_185:
[----:B------:R-:W-:Y:S01]  /*5270*/  @!P1 R2UR UR5, R8 ;  /* 0x00000000080592ca */ /* 0x000fe200000e0000 */
[----:B------:R-:W-:Y:S01]  /*5280*/  VOTEU.ALL UP0, P1 ;  /* 0x0000000000ff7886 */ /* 0x000fe20000800000 */
[----:B------:R-:W-:Y:S01]  /*5290*/  @!P1 R2UR UR4, R6 ;  /* 0x00000000060492ca */ /* 0x000fe200000e0000 */
[----:B--2---:R-:W-:Y:S01]  /*52a0*/  @!P1 IMAD.MOV.U32 R0, RZ, RZ, 0x1000 ;  /* 0x00001000ff009424 */ /* 0x004fe200078e00ff */
[----:B------:R-:W-:Y:S01]  /*52b0*/  UMOV UR6, 0x0 ;  /* 0x0000000000067882 */ /* 0x000fe20000000000 */
[----:B------:R-:W-:Y:S01]  /*52c0*/  UMOV UR7, 0x10000000 ;  /* 0x1000000000077882 */ /* 0x000fe20000000000 */
[----:B------:R-:W-:Y:S01]  /*52d0*/  @!UP0 UIADD3 UR18, UPT, UPT, UR34, 0x40, URZ ;  /* 0x0000004022128890 */ /* 0x000fe2000fffe0ff */
[----:B------:R-:W-:Y:S01]  /*52e0*/  VIADD R14, R14, 0x1 ;  /* 0x000000010e0e7836 */ /* 0x000fe20000000000 */
[----:B------:R-:W-:Y:S01]  /*52f0*/  @!UP0 UIADD3 UR16, UPT, UPT, UR21, 0x2200, URZ ;  /* 0x0000220015108890 */ /* 0x000fe2000fffe0ff */
[----:B------:R-:W-:Y:S01]  /*5300*/  VOTEU.ALL UP0, P1 ;  /* 0x0000000000ff7886 */ /* 0x000fe20000800000 */
[----:B------:R-:W-:Y:S01]  /*5310*/  UMOV UR19, UR35 ;  /* 0x0000002300137c82 */ /* 0x000fe20008000000 */
[----:B------:R-:W-:Y:S02]  /*5320*/  UMOV UR20, UR36 ;  /* 0x0000002400147c82 */ /* 0x000fe40008000000 */
        /* <DEDUP_REMOVED lines=10> */
.L_x_187:
[----:B------:R-:W-:Y:S01]  /*53d0*/  @!P1 IADD3 R6, P0, PT, R16, 0x580, RZ ;  /* 0x0000058010069810 */ /* 0x000fe20007f1e0ff */
[----:B------:R-:W-:Y:S01]  /*53e0*/  VOTEU.ALL UP0, P1 ;  /* 0x0000000000ff7886 */ /* 0x000fe20000800000 */
[----:B------:R-:W-:Y:S01]  /*53f0*/  UMOV UR6, 0x0 ;  /* 0x0000000000067882 */ /* 0x000fe20000000000 */
[----:B------:R-:W-:Y:S01]  /*5400*/  UMOV UR7, 0x10000000 ;  /* 0x1000000000077882 */ /* 0x000fe20000000000 */
[----:B------:R-:W-:Y:S01]  /*5410*/  @!P1 R2UR UR5, R6 ;  /* 0x00000000060592ca */ /* 0x000fe200000e0000 */
[----:B--2---:R-:W-:Y:S01]  /*5420*/  @!P1 IMAD.X R0, RZ, RZ, R17, P0 ;  /* 0x000000ffff009224 */ /* 0x004fe200000e0611 */
[----:B------:R-:W-:Y:S01]  /*5430*/  @!UP0 UIADD3 UR10, UPT, UPT, UR34, 0x60, URZ ;  /* 0x00000060220a8890 */ /* 0x000fe2000fffe0ff */
[----:B------:R-:W-:Y:S01]  /*5440*/  R2UR UR18, R51 ;  /* 0x00000000331272ca */ /* 0x000fe200000e0000 */
[----:B------:R-:W-:Y:S01]  /*5450*/  @!UP0 UIADD3 UR8, UPT, UPT, UR21, 0x3200, URZ ;  /* 0x0000320015088890 */ /* 0x000fe2000fffe0ff */
[----:B------:R-:W-:Y:S01]  /*5460*/  R2UR UR16, R52 ;  /* 0x00000000341072ca */ /* 0x000fe200000e0000 */
[----:B------:R-:W-:Y:S01]  /*5470*/  @!UP0 UIADD3 UR9, UPT, UPT, UR21, 0x98, URZ ;  /* 0x0000009815098890 */ /* 0x000fe2000fffe0ff */
[----:B------:R-:W-:Y:S01]  /*5480*/  @!P1 R2UR UR4, R0 ;  /* 0x00000000000492ca */ /* 0x000fe200000e0000 */
[----:B------:R-:W-:Y:S01]  /*5490*/  VOTEU.ALL UP0, P1 ;  /* 0x0000000000ff7886 */ /* 0x000fe20000800000 */
[----:B------:R-:W-:Y:S01]  /*54a0*/  UMOV UR11, UR35 ;  /* 0x00000023000b7c82 */ /* 0x000fe20008000000 */
[----:B------:R-:W-:Y:S01]  /*54b0*/  UMOV UR12, UR36 ;  /* 0x00000024000c7c82 */ /* 0x000fe20008000000 */
[C---:B------:R-:W-:Y:S01]  /*54c0*/  ISETP.NE.AND P0, PT, R14.reuse, 0x2, PT ;  /* 0x000000020e00780c */ /* 0x040fe20003f05270 */
[----:B------:R-:W-:Y:S01]  /*54d0*/  UPLOP3.LUT UP3, UPT, UPT, UPT, UPT, 0x80, 0x8 ;  /* 0x000000000008789c */ /* 0x000fe20003f6f070 */
[----:B------:R-:W-:Y:S01]  /*54e0*/  IMAD.U32 R8, RZ, RZ, UR5 ;  /* 0x00000005ff087e24 */ /* 0x000fe2000f8e00ff */
[----:B------:R-:W-:Y:S01]  /*54f0*/  LOP3.LUT R15, R15, 0x1, RZ, 0x3c, !PT ;  /* 0x000000010f0f7812 */ /* 0x000fe200078e3cff */
[----:B------:R-:W-:Y:S01]  /*5500*/  UMOV UR36, UR29 ;  /* 0x0000001d00247c82 */ /* 0x000fe20008000000 */
[----:B------:R-:W-:Y:S01]  /*5510*/  SEL R0, RZ, 0x1, P0 ;  /* 0x00000001ff007807 */ /* 0x000fe20000000000 */
[----:B------:R-:W-:Y:S01]  /*5520*/  UIADD3 UR20, UPT, UPT, UR13, UR18, URZ ;  /* 0x000000120d147290 */ /* 0x000fe2000fffe0ff */
[----:B------:R-:W-:Y:S01]  /*5530*/  SEL R14, R14, RZ, P0 ;  /* 0x000000ff0e0e7207 */ /* 0x000fe20000000000 */
[----:B------:R-:W-:Y:S01]  /*5540*/  UIADD3 UR16, UPT, UPT, UR14, UR16, URZ ;  /* 0x000000100e107290 */ /* 0x000fe2000fffe0ff */
[----:B------:R-:W-:Y:S01]  /*5550*/  IMAD.U32 R9, RZ, RZ, UR4 ;  /* 0x00000004ff097e24 */ /* 0x000fe2000f8e00ff */
[----:B------:R-:W-:Y:S02]  /*5560*/  @!P1 R2UR UR4, R8 ;  /* 0x00000000080492ca */ /* 0x000fe400000e0000 */
[----:B------:R-:W-:Y:S02]  /*5570*/  LOP3.LUT R13, R13, R0, RZ, 0x3c, !PT ;  /* 0x000000000d0d7212 */ /* 0x000fe400078e3cff */
[----:B------:R-:W-:Y:S11]  /*5580*/  @!P1 R2UR UR5, R9 ;  /* 0x00000000090592ca */ /* 0x000ff600000e0000 */
[----:B------:R-:W-:Y:S02]  /*5590*/  @!UPT UIADD3 URZ, UPT, UPT, URZ, URZ, URZ ;  /* 0x000000fffffff290 */ /* 0x000fe4000fffe0ff */
[----:B------:R2:W-:Y:S01]  /*55a0*/  @!UP0 UTMALDG.3D [UR8], [UR4], desc[UR6] ;  /* 0x00000608040085b4 */ /* 0x0005e20008011000 */
[----:B------:R2:W-:Y:S01]  /*55b0*/  @!P1 SYNCS.ARRIVE.TRANS64.RED.A0TR RZ, [UR21+0x98], R7 ;  /* 0x00009807ffff99a7 */ /* 0x0005e20008300415 */
[----:B------:R-:W-:Y:S01]  /*55c0*/  SYNCS.ARRIVE.TRANS64.RED.A1T0 RZ, [UR37], RZ ;  /* 0x000000ffffff79a7 */ /* 0x000fe20008100425 */
[----:B------:R-:W-:Y:S05]  /*55d0*/  BRA.U UP1, `(.L_x_90) ;  /* 0xfffffff101707547 */ /* 0x000fea000b83ffff */
[----:B------:R-:W-:-:S04]  /*55e0*/  SHF.L.U32 R2, R15, 0x1f, RZ ;  /* 0x0000001f0f027819 */ /* 0x000fc800000006ff */
[----:B------:R-:W3:Y:S02]  /*55f0*/  SYNCS.PHASECHK.TRANS64.TRYWAIT P0, [UR21+0xa0], R2 ;  /* 0x0000a002ff0075a7 */ /* 0x000ee40008001115 */
[----:B---3--:R-:W-:Y:S05]  /*5600*/  @!P0 BRA `(.L_x_91) ;  /* 0x0000004000148947 */ /* 0x008fea0003800000 */
.L_x_189:
[----:B------:R-:W4:Y:S02]  /*5610*/  SYNCS.PHASECHK.TRANS64.TRYWAIT P0, [UR21+0xa8], R2 ;  /* 0x0000a802ff0075a7 */ /* 0x000f240008001115 */
[----:B----4-:R-:W-:Y:S05]  /*5620*/  @!P0 BRA `(.L_x_92) ;  /* 0x0000004000248947 */ /* 0x010fea0003800000 */
.L_x_191:
[----:B------:R-:W4:Y:S02]  /*5630*/  SYNCS.PHASECHK.TRANS64.TRYWAIT P0, [UR21+0xb0], R2 ;  /* 0x0000b002ff0075a7 */ /* 0x000f240008001115 */
[----:B----4-:R-:W-:Y:S05]  /*5640*/  @!P0 BRA `(.L_x_93) ;  /* 0x0000004000348947 */ /* 0x010fea0003800000 */
.L_x_193:
[----:B---3--:R-:W-:-:S07]  /*5650*/  MOV R0, UR21 ;  /* 0x0000001500007c02 */ /* 0x008fce0008000f00 */
.L_x_94:
[----:B---3--:R-:W-:-:S04]  /*5660*/  SHF.L.U32 R2, R15, 0x1f, RZ ;  /* 0x0000001f0f027819 */ /* 0x008fc800000006ff */
[----:B------:R3:W4:Y:S03]  /*5670*/  SYNCS.PHASECHK.TRANS64.TRYWAIT P0, [R0+URZ+0xb8], R2 ;  /* 0x0000b802000075a7 */ /* 0x00072600080011ff */
[----:B----4-:R-:W-:Y:S05]  /*5680*/  @!P0 NANOSLEEP.SYNCS 0x989680 ;  /* 0x009896800000895d */ /* 0x010fea0003900000 */
[----:B------:R-:W4:Y:S02]  /*5690*/  @!P0 SYNCS.PHASECHK.TRANS64 P0, [R0+URZ+0xb8], R2 ;  /* 0x0000b802000085a7 */ /* 0x000f2400080010ff */
[----:B-12-4-:R-:W-:Y:S05]  /*56a0*/  @P0 EXIT ;  /* 0x000000000000094d */ /* 0x016fea0003800000 */
[----:B------:R-:W-:Y:S05]  /*56b0*/  BRA `(.L_x_94) ;  /* 0xfffffffc00e87947 */ /* 0x000fea000383ffff */
.L_x_79:
[----:B------:R-:W-:-:S06]  /*56c0*/  UISETP.GE.AND UP0, UPT, UR17, 0x4, UPT ;  /* 0x000000041100788c */ /* 0x000fcc000bf06270 */
[----:B------:R-:W-:-:S13]  /*56d0*/  PLOP3.LUT P0, PT, PT, PT, UP0, 0x80, 0x8 ;  /* 0x000000000008781c */ /* 0x000fda0003f0f008 */
[----:B------:R-:W-:Y:S05]  /*56e0*/  @!P0 EXIT ;  /* 0x000000000000894d */ /* 0x000fea0003800000 */
[----:B------:R-:W1:Y:S08]  /*56f0*/  S2UR UR4, SR_CgaCtaId ;  /* 0x00000000000479c3 */ /* 0x000e700000008800 */
[----:B------:R-:W-:Y:S01]  /*5700*/  BAR.SYNC.DEFER_BLOCKING 0x6, 0xa0 ;  /* 0x0182800000007b1d */ /* 0x000fe20000010000 */
[C---:B------:R-:W-:Y:S01]  /*5710*/  IMAD.SHL.U32 R5, R60.reuse, 0x20, RZ ;  /* 0x000000203c057824 */ /* 0x040fe200078e00ff */
[----:B------:R-:W-:Y:S01]  /*5720*/  SHF.R.U32.HI R6, RZ, 0x1, R60 ;  /* 0x00000001ff067819 */ /* 0x000fe2000001163c */
[C---:B------:R-:W-:Y:S01]  /*5730*/  IMAD.SHL.U32 R4, R60.reuse, 0x10, RZ ;  /* 0x000000103c047824 */ /* 0x040fe200078e00ff */
[C---:B------:R-:W-:Y:S01]  /*5740*/  LOP3.LUT P0, RZ, R60.reuse, 0x4, RZ, 0xc0, !PT ;  /* 0x000000043cff7812 */ /* 0x040fe2000780c0ff */
[----:B------:R-:W-:Y:S01]  /*5750*/  IMAD.U32 R23, R60, 0x10000, RZ ;  /* 0x000100003c177824 */ /* 0x000fe200078e00ff */
[----:B------:R-:W-:-:S02]  /*5760*/  UMOV UR44, 0x400 ;  /* 0x00000400002c7882 */ /* 0x000fc40000000000 */
[----:B------:R-:W2:Y:S01]  /*5770*/  LDC.64 R44, c[0x0][0x888] ;  /* 0x00022200ff2c7b82 */ /* 0x000ea20000000a00 */
[----:B------:R-:W-:Y:S01]  /*5780*/  LOP3.LUT R7, R5, 0xc0, RZ, 0xc0, !PT ;  /* 0x000000c005077812 */ /* 0x000fe200078ec0ff */
[----:B------:R-:W-:Y:S01]  /*5790*/  IMAD.SHL.U32 R48, R60, 0x4, RZ ;  /* 0x000000043c307824 */ /* 0x000fe200078e00ff */
[----:B------:R-:W-:Y:S01]  /*57a0*/  LOP3.LUT R4, R4, 0x600, RZ, 0xc0, !PT ;  /* 0x0000060004047812 */ /* 0x000fe200078ec0ff */
[----:B------:R-:W-:Y:S01]  /*57b0*/  IMAD.MOV.U32 R59, RZ, RZ, 0x20 ;  /* 0x00000020ff3b7424 */ /* 0x000fe200078e00ff */
[----:B------:R-:W-:Y:S01]  /*57c0*/  LOP3.LUT R6, R7, 0x8, R6, 0xf8, !PT ;  /* 0x0000000807067812 */ /* 0x000fe200078ef806 */
[----:B------:R-:W-:Y:S01]  /*57d0*/  IMAD.MOV.U32 R58, RZ, RZ, 0x1 ;  /* 0x00000001ff3a7424 */ /* 0x000fe200078e00ff */
[----:B------:R-:W-:Y:S01]  /*57e0*/  LOP3.LUT R4, R4, 0x20, R5, 0xf8, !PT ;  /* 0x0000002004047812 */ /* 0x000fe200078ef805 */
[----:B------:R-:W3:Y:S01]  /*57f0*/  LDC.64 R46, c[0x0][0x890] ;  /* 0x00022400ff2e7b82 */ /* 0x000ee20000000a00 */
[----:B------:R-:W-:Y:S01]  /*5800*/  LOP3.LUT R23, R23, 0x600000, RZ, 0xc0, !PT ;  /* 0x0060000017177812 */ /* 0x000fe200078ec0ff */
[----:B------:R-:W-:Y:S01]  /*5810*/  IMAD.MOV.U32 R22, RZ, RZ, RZ ;  /* 0x000000ffff167224 */ /* 0x000fe200078e00ff */
[----:B------:R-:W-:-:S02]  /*5820*/  LOP3.LUT R48, R6, 0x18, R48, 0x78, !PT ;  /* 0x0000001806307812 */ /* 0x000fc400078e7830 */
[----:B------:R-:W-:Y:S02]  /*5830*/  CS2R R56, SRZ ;  /* 0x0000000000387805 */ /* 0x000fe4000001ff00 */
[----:B------:R-:W-:Y:S01]  /*5840*/  LOP3.LUT R4, R4, 0x100, R5, 0xf8, !PT ;  /* 0x0000010004047812 */ /* 0x000fe200078ef805 */
[----:B------:R-:W-:Y:S01]  /*5850*/  IMAD.MOV.U32 R55, RZ, RZ, RZ ;  /* 0x000000ffff377224 */ /* 0x000fe200078e00ff */
[----:B------:R-:W-:Y:S01]  /*5860*/  LOP3.LUT R60, R60, 0x60, RZ, 0xc0, !PT ;  /* 0x000000603c3c7812 */ /* 0x000fe200078ec0ff */
[----:B-1----:R-:W-:Y:S01]  /*5870*/  ULEA UR44, UR4, UR44, 0x18 ;  /* 0x0000002c042c7291 */ /* 0x002fe2000f8ec0ff */
[----:B------:R-:W1:Y:S01]  /*5880*/  LDC.64 R42, c[0x0][0x8b0] ;  /* 0x00022c00ff2a7b82 */ /* 0x000e620000000a00 */
[----:B------:R-:W-:Y:S01]  /*5890*/  LOP3.LUT R48, R4, R48, RZ, 0xfc, !PT ;  /* 0x0000003004307212 */ /* 0x000fe200078efcff */
[----:B------:R-:W4:Y:S01]  /*58a0*/  LDCU UR59, c[0x0][0x370] ;  /* 0x00006e00ff3b77ac */ /* 0x000f220008000800 */
[----:B------:R-:W-:Y:S01]  /*58b0*/  SEL R59, R59, 0xffffffe0, !P0 ;  /* 0xffffffe03b3b7807 */ /* 0x000fe20004000000 */
[----:B------:R-:W-:-:S04]  /*58c0*/  UIADD3 UR4, UPT, UPT, UR44, 0x200, URZ ;  /* 0x000002002c047890 */ /* 0x000fc8000fffe0ff */
[----:B------:R-:W4:Y:S01]  /*58d0*/  LDS R0, [UR44+0x180] ;  /* 0x0001802cff007984 */ /* 0x000f220008000800 */
[----:B------:R-:W1:Y:S01]  /*58e0*/  LDC.64 R40, c[0x0][0x8a8] ;  /* 0x00022a00ff287b82 */ /* 0x000e620000000a00 */
[----:B------:R-:W1:Y:S01]  /*58f0*/  LDCU.64 UR62, c[0x0][0x348] ;  /* 0x00006900ff3e77ac */ /* 0x000e620008000a00 */
[----:B------:R-:W-:Y:S01]  /*5900*/  IMAD.U32 R53, RZ, RZ, UR4 ;  /* 0x00000004ff357e24 */ /* 0x000fe2000f8e00ff */
[----:B------:R-:W1:Y:S01]  /*5910*/  LDCU UR43, c[0x0][0xb0c] ;  /* 0x00016180ff2b77ac */ /* 0x000e620008000800 */
[----:B------:R-:W1:Y:S01]  /*5920*/  LDCU UR39, c[0x0][0xb30] ;  /* 0x00016600ff2777ac */ /* 0x000e620008000800 */
[----:B------:R-:W1:Y:S01]  /*5930*/  LDCU.64 UR56, c[0x0][0x888] ;  /* 0x00011100ff3877ac */ /* 0x000e620008000a00 */
[----:B------:R-:W1:Y:S01]  /*5940*/  LDCU.64 UR40, c[0x0][0xb28] ;  /* 0x00016500ff2877ac */ /* 0x000e620008000a00 */
[----:B------:R-:W1:Y:S01]  /*5950*/  LDCU.128 UR52, c[0x0][0xb10] ;  /* 0x00016200ff3477ac */ /* 0x000e620008000c00 */
[----:B------:R-:W1:Y:S01]  /*5960*/  LDCU UR58, c[0x0][0x374] ;  /* 0x00006e80ff3a77ac */ /* 0x000e620008000800 */
[----:B------:R-:W-:Y:S01]  /*5970*/  UMOV UR47, URZ ;  /* 0x000000ff002f7c82 */ /* 0x000fe20008000000 */
[----:B------:R-:W-:Y:S01]  /*5980*/  UMOV UR46, URZ ;  /* 0x000000ff002e7c82 */ /* 0x000fe20008000000 */
[----:B--234-:R-:W-:-:S07]  /*5990*/  IMAD.IADD R23, R0, 0x1, R23 ;  /* 0x0000000100177824 */ /* 0x01cfce00078e0217 */
.L_x_138:
[C---:B------:R-:W-:Y:S02]  /*59a0*/  LEA R3, R55.reuse, UR44, 0x3 ;  /* 0x0000002c37037c11 */ /* 0x040fe4000f8e18ff */
[----:B------:R-:W-:Y:S02]  /*59b0*/  SHF.L.U32 R0, R56, 0x1f, RZ ;  /* 0x0000001f38007819 */ /* 0x000fe400000006ff */
[----:B-1----:R-:W-:Y:S02]  /*59c0*/  LEA R4, R55, UR44, 0x4 ;  /* 0x0000002c37047c11 */ /* 0x002fe4000f8e20ff */
[----:B--2---:R-:W2:Y:S02]  /*59d0*/  SYNCS.PHASECHK.TRANS64.TRYWAIT P0, [R3+URZ+0xd0], R0 ;  /* 0x0000d000030075a7 */ /* 0x004ea400080011ff */
[----:B--2---:R-:W-:Y:S05]  /*59e0*/  @!P0 BRA `(.L_x_95) ;  /* 0x0000003c00648947 */ /* 0x004fea0003800000 */
.L_x_194:
        /* <DEDUP_REMOVED lines=11> */
[----:B------:R-:W-:Y:S01]  /*5aa0*/  PLOP3.LUT P0, PT, PT, PT, UP1, 0x80, 0x8 ;  /* 0x000000000008781c */ /* 0x000fe20003f0f018 */
[----:B------:R-:W-:Y:S11]  /*5ab0*/  UP2UR UR61, UPR, URZ, 0x2 ;  /* 0x00000002ff3d7883 */ /* 0x000ff60008000000 */
[----:B------:R-:W-:Y:S01]  /*5ac0*/  @!UPT UIADD3 URZ, UPT, UPT, URZ, URZ, URZ ;  /* 0x000000fffffff290 */ /* 0x000fe2000fffe0ff */
        /* <DEDUP_REMOVED lines=13> */
[----:B------:R-:W3:Y:S01]  /*5ba0*/  LDCU UR12, c[0x0][0xb20] ;  /* 0x00016400ff0c77ac */ /* 0x000ee20008000800 */
[----:B-1----:R-:W-:Y:S02]  /*5bb0*/  UIMAD.WIDE.U32 UR4, UR58, UR55, URZ ;  /* 0x000000373a0472a5 */ /* 0x002fe4000f8e00ff */
[----:B------:R-:W-:Y:S02]  /*5bc0*/  UIMAD.WIDE.U32 UR6, UR59, UR52, URZ ;  /* 0x000000343b0672a5 */ /* 0x000fe4000f8e00ff */
[----:B------:R-:W-:Y:S02]  /*5bd0*/  UISETP.NE.AND UP0, UPT, UR54, 0x1, UPT ;  /* 0x000000013600788c */ /* 0x000fe4000bf05270 */
[----:B------:R-:W-:Y:S02]  /*5be0*/  UIMAD.WIDE.U32 UR8, UR37, UR55, URZ ;  /* 0x00000037250872a5 */ /* 0x000fe4000f8e00ff */
[----:B------:R-:W-:Y:S02]  /*5bf0*/  UIMAD.WIDE.U32 UR10, UR38, UR52, URZ ;  /* 0x00000034260a72a5 */ /* 0x000fe4000f8e00ff */
[----:B------:R-:W-:Y:S02]  /*5c00*/  UISETP.NE.AND UP1, UPT, UR43, 0x1, UPT ;  /* 0x000000012b00788c */ /* 0x000fe4000bf25270 */
[----:B------:R-:W-:Y:S01]  /*5c10*/  UISETP.NE.AND UP2, UPT, UR42, 0x1, UPT ;  /* 0x000000012a00788c */ /* 0x000fe2000bf45270 */
[----:B------:R-:W-:Y:S02]  /*5c20*/  UMOV UR4, UR5 ;  /* 0x0000000500047c82 */ /* 0x000fe40008000000 */
[----:B---3--:R-:W-:Y:S03]  /*5c30*/  USHF.R.U32.HI UR5, URZ, UR12, UR4 ;  /* 0x0000000cff057299 */ /* 0x008fe60008011604 */
[----:B------:R-:W-:Y:S02]  /*5c40*/  UMOV UR4, UR7 ;  /* 0x0000000700047c82 */ /* 0x000fe40008000000 */
[----:B------:R-:W-:Y:S02]  /*5c50*/  USHF.R.U32.HI UR7, URZ, UR53, UR4 ;  /* 0x00000035ff077299 */ /* 0x000fe40008011604 */
[----:B------:R-:W-:Y:S02]  /*5c60*/  USEL UR4, UR58, UR5, !UP0 ;  /* 0x000000053a047287 */ /* 0x000fe4000c000000 */
[----:B------:R-:W-:Y:S01]  /*5c70*/  USEL UR7, UR59, UR7, !UP1 ;  /* 0x000000073b077287 */ /* 0x000fe2000c800000 */
[----:B------:R-:W-:Y:S01]  /*5c80*/  UMOV UR5, UR9 ;  /* 0x0000000900057c82 */ /* 0x000fe20008000000 */
[----:B------:R-:W-:Y:S02]  /*5c90*/  UIMAD.WIDE.U32 UR8, UR4, UR40, URZ ;  /* 0x00000028040872a5 */ /* 0x000fe4000f8e00ff */
[----:B------:R-:W-:Y:S03]  /*5ca0*/  USHF.R.U32.HI UR6, URZ, UR12, UR5 ;  /* 0x0000000cff067299 */ /* 0x000fe60008011605 */
[----:B------:R-:W-:Y:S01]  /*5cb0*/  UMOV UR5, UR11 ;  /* 0x0000000b00057c82 */ /* 0x000fe20008000000 */
[----:B------:R-:W-:Y:S02]  /*5cc0*/  UIMAD.WIDE.U32 UR10, UR7, UR40, URZ ;  /* 0x00000028070a72a5 */ /* 0x000fe4000f8e00ff */
[----:B------:R-:W-:Y:S02]  /*5cd0*/  USHF.R.U32.HI UR12, URZ, UR53, UR5 ;  /* 0x00000035ff0c7299 */ /* 0x000fe40008011605 */
[----:B------:R-:W-:Y:S01]  /*5ce0*/  USEL UR6, UR37, UR6, !UP0 ;  /* 0x0000000625067287 */ /* 0x000fe2000c000000 */
[----:B------:R-:W-:Y:S02]  /*5cf0*/  UMOV UR5, UR9 ;  /* 0x0000000900057c82 */ /* 0x000fe40008000000 */
[----:B------:R-:W-:Y:S01]  /*5d00*/  UMOV UR10, UR11 ;  /* 0x0000000b000a7c82 */ /* 0x000fe20008000000 */
[----:B------:R-:W-:Y:S02]  /*5d10*/  @UP2 USHF.R.U32.HI UR4, URZ, UR41, UR5 ;  /* 0x00000029ff042299 */ /* 0x000fe40008011605 */
[----:B------:R-:W-:Y:S02]  /*5d20*/  @UP2 USHF.R.U32.HI UR7, URZ, UR41, UR10 ;  /* 0x00000029ff072299 */ /* 0x000fe4000801160a */
[----:B------:R-:W-:Y:S02]  /*5d30*/  UIMAD UR4, UR42, UR4, URZ ;  /* 0x000000042a0472a4 */ /* 0x000fe4000f8e02ff */
        /* <DEDUP_REMOVED lines=8> */
[----:B------:R-:W-:Y:S02]  /*5dc0*/  USEL UR11, UR6, UR4, !UP2 ;  /* 0x00000004060b7287 */ /* 0x000fe4000d000000 */
[----:B------:R-:W-:Y:S02]  /*5dd0*/  UIADD3 UR8, UPT, UPT, -UR5, URZ, URZ ;  /* 0x000000ff05087290 */ /* 0x000fe4000fffe1ff */
[----:B------:R-:W-:Y:S01]  /*5de0*/  UIADD3 UR10, UPT, UPT, -UR11, URZ, URZ ;  /* 0x000000ff0b0a7290 */ /* 0x000fe2000fffe1ff */
[----:B------:R-:W-:Y:S01]  /*5df0*/  @!UP0 UMOV UR4, UR9 ;  /* 0x0000000900048c82 */ /* 0x000fe20008000000 */
[----:B------:R-:W-:Y:S02]  /*5e00*/  UIADD3 UR9, UPT, UPT, -UR6, URZ, URZ ;  /* 0x000000ff06097290 */ /* 0x000fe4000fffe1ff */
[----:B------:R-:W-:Y:S02]  /*5e10*/  @!UP0 USHF.R.U32.HI UR4, URZ, UR41, UR4 ;  /* 0x00000029ff048299 */ /* 0x000fe40008011604 */
[----:B------:R-:W-:Y:S02]  /*5e20*/  UIMAD UR10, UR42, UR10, UR6 ;  /* 0x0000000a2a0a72a4 */ /* 0x000fe4000f8e0206 */
[----:B------:R-:W-:Y:S04]  /*5e30*/  @!UP0 USEL UR4, UR5, UR4, !UP2 ;  /* 0x0000000405048287 */ /* 0x000fe8000d000000 */
[----:B------:R-:W-:Y:S02]  /*5e40*/  @!UP0 UIMAD UR10, UR7, UR10, UR4 ;  /* 0x0000000a070a82a4 */ /* 0x000fe4000f8e0204 */
[----:B------:R-:W-:Y:S02]  /*5e50*/  @!UP0 UIADD3 UR11, UPT, UPT, UR11, -UR4, URZ ;  /* 0x800000040b0b8290 */ /* 0x000fe4000fffe0ff */
[----:B------:R-:W-:Y:S02]  /*5e60*/  UIMAD UR7, UR43, UR8, UR38 ;  /* 0x000000082b0772a4 */ /* 0x000fe4000f8e0226 */
[----:B------:R-:W-:Y:S02]  /*5e70*/  @!UP0 UIMAD UR6, UR11, UR42, UR5 ;  /* 0x0000002a0b0682a4 */ /* 0x000fe4000f8e0205 */
[----:B------:R-:W-:Y:S01]  /*5e80*/  UIMAD UR4, UR54, UR9, UR37 ;  /* 0x00000009360472a4 */ /* 0x000fe2000f8e0225 */
[----:B------:R-:W-:Y:S02]  /*5e90*/  @!UP0 UMOV UR5, UR10 ;  /* 0x0000000a00058c82 */ /* 0x000fe40008000000 */
[----:B------:R-:W-:Y:S02]  /*5ea0*/  UIMAD UR38, UR5, UR43, UR7 ;  /* 0x0000002b052672a4 */ /* 0x000fe4000f8e0207 */
[----:B------:R-:W-:Y:S11]  /*5eb0*/  UIMAD UR37, UR6, UR54, UR4 ;  /* 0x00000036062572a4 */ /* 0x000ff6000f8e0204 */
[----:B------:R-:W-:Y:S01]  /*5ec0*/  @!UPT UIADD3 URZ, UPT, UPT, URZ, URZ, URZ ;  /* 0x000000fffffff290 */ /* 0x000fe2000fffe0ff */
.L_x_96:
[----:B-1----:R-:W-:Y:S01]  /*5ed0*/  UISETP.NE.AND UP0, UPT, UR39, 0x1, UPT ;  /* 0x000000012700788c */ /* 0x002fe2000bf05270 */
[----:B------:R-:W-:Y:S01]  /*5ee0*/  LOP3.LUT P0, RZ, R53, 0x1b0, RZ, 0xc0, !PT ;  /* 0x000001b035ff7812 */ /* 0x000fe2000780c0ff */
[----:B------:R-:W-:Y:S01]  /*5ef0*/  USHF.L.U32 UR50, UR16, 0x6, URZ ;  /* 0x0000000610327899 */ /* 0x000fe200080006ff */
[----:B------:R-:W-:Y:S01]  /*5f00*/  BSSY.RECONVERGENT B6, `(.L_x_97) ;  /* 0x0000034000067945 */ /* 0x000fe20003800200 */
[----:B------:R-:W-:Y:S01]  /*5f10*/  USHF.L.U32 UR49, UR20, 0x7, URZ ;  /* 0x0000000714317899 */ /* 0x000fe200080006ff */
[----:B------:R-:W-:Y:S06]  /*5f20*/  IADD3 R55, PT, PT, R55, 0x1, RZ ;  /* 0x0000000137377810 */ /* 0x000fec0007ffe0ff */
[----:B------:R-:W1:Y:S01]  /*5f30*/  @!UP0 LDCU.128 UR12, c[0x0][0xb10] ;  /* 0x00016200ff0c87ac */ /* 0x000e620008000c00 */
[----:B------:R-:W3:Y:S01]  /*5f40*/  @!UP0 LDCU UR5, c[0x0][0xb0c] ;  /* 0x00016180ff0587ac */ /* 0x000ee20008000800 */
[----:B------:R-:W4:Y:S01]  /*5f50*/  @!UP0 LDCU UR10, c[0x0][0xb20] ;  /* 0x00016400ff0a87ac */ /* 0x000f220008000800 */
[----:B-1----:R-:W-:Y:S02]  /*5f60*/  UIMAD.WIDE.U32 UR8, UR38, UR12, URZ ;  /* 0x0000000c260872a5 */ /* 0x002fe4000f8e00ff */
[----:B------:R-:W-:Y:S02]  /*5f70*/  UIMAD.WIDE.U32 UR6, UR37, UR15, URZ ;  /* 0x0000000f250672a5 */ /* 0x000fe4000f8e00ff */
[----:B------:R-:W-:Y:S03]  /*5f80*/  @!UP0 UISETP.NE.AND UP1, UPT, UR14, 0x1, UPT ;  /* 0x000000010e00888c */ /* 0x000fe6000bf25270 */
[----:B------:R-:W-:Y:S01]  /*5f90*/  @!UP0 UMOV UR4, UR9 ;  /* 0x0000000900048c82 */ /* 0x000fe20008000000 */
[----:B---3--:R-:W-:Y:S02]  /*5fa0*/  @!UP0 UISETP.NE.AND UP2, UPT, UR5, 0x1, UPT ;  /* 0x000000010500888c */ /* 0x008fe4000bf45270 */
[----:B------:R-:W-:Y:S01]  /*5fb0*/  @!UP0 USHF.R.U32.HI UR4, URZ, UR13, UR4 ;  /* 0x0000000dff048299 */ /* 0x000fe20008011604 */
[----:B------:R-:W-:Y:S02]  /*5fc0*/  @!UP0 UMOV UR6, UR7 ;  /* 0x0000000700068c82 */ /* 0x000fe40008000000 */
[----:B----4-:R-:W-:Y:S02]  /*5fd0*/  @!UP0 USHF.R.U32.HI UR6, URZ, UR10, UR6 ;  /* 0x0000000aff068299 */ /* 0x010fe40008011606 */
[----:B------:R-:W-:Y:S02]  /*5fe0*/  @!UP0 USEL UR7, UR38, UR4, !UP2 ;  /* 0x0000000426078287 */ /* 0x000fe4000d000000 */
[----:B------:R-:W-:Y:S04]  /*5ff0*/  @!UP0 USEL UR6, UR37, UR6, !UP1 ;  /* 0x0000000625068287 */ /* 0x000fe8000c800000 */
[----:B------:R-:W-:Y:S02]  /*6000*/  @!UP0 UIADD3 UR4, UPT, UPT, -UR7, UR6, URZ ;  /* 0x0000000607048290 */ /* 0x000fe4000fffe1ff */
[----:B------:R-:W-:Y:S02]  /*6010*/  @!UP0 UIADD3 UR6, UPT, UPT, UR7, -UR6, URZ ;  /* 0x8000000607068290 */ /* 0x000fe4000fffe0ff */
[----:B------:R-:W-:Y:S02]  /*6020*/  @!UP0 UIMAD UR38, UR4, UR5, UR38 ;  /* 0x00000005042682a4 */ /* 0x000fe4000f8e0226 */
[----:B------:R-:W-:Y:S01]  /*6030*/  @!UP0 UIMAD UR37, UR6, UR14, UR37 ;  /* 0x0000000e062582a4 */ /* 0x000fe2000f8e0225 */
[----:B------:R-:W-:Y:S11]  /*6040*/  @!P0 BRA `(.L_x_98) ;  /* 0x00000000007c8947 */ /* 0x000ff60003800000 */
[----:B------:R-:W1:Y:S01]  /*6050*/  LDCU.64 UR8, c[0x4][0x80] ;  /* 0x01001000ff0877ac */ /* 0x000e620008000a00 */
[----:B------:R-:W-:Y:S01]  /*6060*/  MOV R2, 0x0 ;  /* 0x0000000000027802 */ /* 0x000fe20000000f00 */
[----:B------:R-:W-:Y:S02]  /*6070*/  HFMA2 R12, -RZ, RZ, 0, 5.9604644775390625e-08 ;  /* 0x00000001ff0c7431 */ /* 0x000fe400000001ff */
[----:B------:R-:W-:Y:S01]  /*6080*/  IMAD.MOV.U32 R8, RZ, RZ, 0x70 ;  /* 0x00000070ff087424 */ /* 0x000fe200078e00ff */
[----:B------:R3:W4:Y:S01]  /*6090*/  LDC.64 R14, c[0x4][R2] ;  /* 0x01000000020e7b82 */ /* 0x0007220000000a00 */
[----:B------:R-:W2:Y:S01]  /*60a0*/  LDCU.64 UR6, c[0x4][0x88] ;  /* 0x01001100ff0677ac */ /* 0x000ea20008000a00 */
[----:B------:R-:W-:Y:S01]  /*60b0*/  IMAD.MOV.U32 R13, RZ, RZ, RZ ;  /* 0x000000ffff0d7224 */ /* 0x000fe200078e00ff */
[----:B------:R-:W2:Y:S01]  /*60c0*/  LDCU.64 UR4, c[0x4][0x8] ;  /* 0x01000100ff0477ac */ /* 0x000ea20008000a00 */
[----:B-1----:R-:W-:Y:S01]  /*60d0*/  MOV R5, UR9 ;  /* 0x0000000900057c02 */ /* 0x002fe20008000f00 */
[----:B------:R-:W-:Y:S01]  /*60e0*/  IMAD.U32 R4, RZ, RZ, UR8 ;  /* 0x00000008ff047e24 */ /* 0x000fe2000f8e00ff */
[----:B--2---:R-:W-:Y:S01]  /*60f0*/  MOV R7, UR7 ;  /* 0x0000000700077c02 */ /* 0x004fe20008000f00 */
[----:B------:R-:W-:Y:S01]  /*6100*/  IMAD.U32 R6, RZ, RZ, UR6 ;  /* 0x00000006ff067e24 */ /* 0x000fe2000f8e00ff */
[----:B------:R-:W-:Y:S01]  /*6110*/  MOV R11, UR5 ;  /* 0x00000005000b7c02 */ /* 0x000fe20008000f00 */
[----:B------:R-:W-:Y:S02]  /*6120*/  IMAD.U32 R10, RZ, RZ, UR4 ;  /* 0x00000004ff0a7e24 */ /* 0x000fe4000f8e00ff */
[----:B------:R-:W-:Y:S07]  /*6130*/  LEPC R20, `(.L_x_99) ;  /* 0x000000001014794e */ /* 0x000fee0000000000 */
[----:B---345:R-:W-:Y:S05]  /*6140*/  CALL.ABS.NOINC R14 ;  /* 0x000000000e007343 */ /* 0x038fea0003c00000 */
.L_x_99:
[----:B------:R-:W1:Y:S01]  /*6150*/  LDCU.64 UR8, c[0x4][0x80] ;  /* 0x01001000ff0877ac */ /* 0x000e620008000a00 */
[----:B------:R-:W2:Y:S01]  /*6160*/  LDC.64 R2, c[0x4][R2] ;  /* 0x0100000002027b82 */ /* 0x000ea20000000a00 */
[----:B------:R-:W-:Y:S02]  /*6170*/  HFMA2 R12, -RZ, RZ, 0, 5.9604644775390625e-08 ;  /* 0x00000001ff0c7431 */ /* 0x000fe400000001ff */
[----:B------:R-:W-:Y:S02]  /*6180*/  IMAD.MOV.U32 R8, RZ, RZ, 0x70 ;  /* 0x00000070ff087424 */ /* 0x000fe400078e00ff */
[----:B------:R-:W-:Y:S01]  /*6190*/  IMAD.MOV.U32 R13, RZ, RZ, RZ ;  /* 0x000000ffff0d7224 */ /* 0x000fe200078e00ff */
[----:B------:R-:W3:Y:S01]  /*61a0*/  LDCU.64 UR6, c[0x4][0x88] ;  /* 0x01001100ff0677ac */ /* 0x000ee20008000a00 */
[----:B------:R-:W4:Y:S01]  /*61b0*/  LDCU.64 UR4, c[0x4][0x8] ;  /* 0x01000100ff0477ac */ /* 0x000f220008000a00 */
[----:B-1----:R-:W-:Y:S02]  /*61c0*/  MOV R4, UR8 ;  /* 0x0000000800047c02 */ /* 0x002fe40008000f00 */
[----:B------:R-:W-:Y:S02]  /*61d0*/  MOV R5, UR9 ;  /* 0x0000000900057c02 */ /* 0x000fe40008000f00 */
[----:B---3--:R-:W-:Y:S01]  /*61e0*/  MOV R7, UR7 ;  /* 0x0000000700077c02 */ /* 0x008fe20008000f00 */
[----:B------:R-:W-:Y:S01]  /*61f0*/  IMAD.U32 R6, RZ, RZ, UR6 ;  /* 0x00000006ff067e24 */ /* 0x000fe2000f8e00ff */
[----:B----4-:R-:W-:Y:S01]  /*6200*/  MOV R11, UR5 ;  /* 0x00000005000b7c02 */ /* 0x010fe20008000f00 */
[----:B------:R-:W-:Y:S02]  /*6210*/  IMAD.U32 R10, RZ, RZ, UR4 ;  /* 0x00000004ff0a7e24 */ /* 0x000fe4000f8e00ff */
[----:B------:R-:W-:Y:S07]  /*6220*/  LEPC R20, `(.L_x_98) ;  /* 0x000000001014794e */ /* 0x000fee0000000000 */
[----:B--2---:R-:W-:Y:S05]  /*6230*/  CALL.ABS.NOINC R2 ;  /* 0x0000000002007343 */ /* 0x004fea0003c00000 */
.L_x_98:
[----:B------:R-:W-:Y:S05]  /*6240*/  BSYNC.RECONVERGENT B6 ;  /* 0x0000000000067941 */ /* 0x000fea0003800200 */
.L_x_97:
[----:B------:R-:W-:Y:S02]  /*6250*/  ISETP.NE.U32.AND P0, PT, RZ, UR56, PT ;  /* 0x00000038ff007c0c */ /* 0x000fe4000bf05070 */
[C---:B------:R-:W-:Y:S02]  /*6260*/  ISETP.NE.U32.AND P1, PT, R46.reuse, RZ, PT ;  /* 0x000000ff2e00720c */ /* 0x040fe40003f25070 */
[----:B------:R-:W-:Y:S02]  /*6270*/  ISETP.NE.U32.AND P4, PT, R46, RZ, PT ;  /* 0x000000ff2e00720c */ /* 0x000fe40003f85070 */
[----:B------:R-:W-:Y:S02]  /*6280*/  ISETP.NE.AND.EX P0, PT, RZ, UR57, PT, P0 ;  /* 0x00000039ff007c0c */ /* 0x000fe4000bf05300 */
[C---:B------:R-:W-:Y:S02]  /*6290*/  ISETP.NE.AND.EX P1, PT, R47.reuse, RZ, PT, P1 ;  /* 0x000000ff2f00720c */ /* 0x040fe40003f25310 */
[----:B------:R-:W-:Y:S02]  /*62a0*/  ISETP.NE.AND.EX P4, PT, R47, RZ, P0, P4 ;  /* 0x000000ff2f00720c */ /* 0x000fe40000785340 */
[----:B------:R-:W-:Y:S02]  /*62b0*/  ISETP.NE.U32.AND P5, PT, R42, RZ, PT ;  /* 0x000000ff2a00720c */ /* 0x000fe40003fa5070 */
[----:B------:R-:W-:Y:S02]  /*62c0*/  ISETP.NE.U32.AND P3, PT, RZ, UR56, PT ;  /* 0x00000038ff007c0c */ /* 0x000fe4000bf65070 */
[----:B------:R-:W-:Y:S02]  /*62d0*/  PLOP3.LUT P2, PT, PT, PT, PT, 0x8, 0x80 ;  /* 0x000000000080781c */ /* 0x000fe40003f4e170 */
[----:B------:R-:W-:Y:S02]  /*62e0*/  ISETP.NE.AND.EX P5, PT, R43, RZ, PT, P5 ;  /* 0x000000ff2b00720c */ /* 0x000fe40003fa5350 */
[----:B------:R-:W-:Y:S03]  /*62f0*/  ISETP.NE.AND.EX P3, PT, RZ, UR57, PT, P3 ;  /* 0x00000039ff007c0c */ /* 0x000fe6000bf65330 */
[----:B------:R-:W-:Y:S01]  /*6300*/  @!P4 PLOP3.LUT P2, PT, P1, PT, PT, 0x80, 0x8 ;  /* 0x000000000008c81c */ /* 0x000fe20000f4f070 */
[----:B------:R-:W-:Y:S01]  /*6310*/  @!UPT UIADD3 URZ, UPT, UPT, URZ, URZ, URZ ;  /* 0x000000fffffff290 */ /* 0x000fe2000fffe0ff */
[----:B------:R-:W-:Y:S11]  /*6320*/  @!P1 BRA `(.L_x_100) ;  /* 0x0000000000309947 */ /* 0x000ff60003800000 */
[----:B------:R-:W-:Y:S01]  /*6330*/  ISETP.NE.U32.AND P0, PT, R44, RZ, PT ;  /* 0x000000ff2c00720c */ /* 0x000fe20003f05070 */
[----:B------:R-:W1:Y:S01]  /*6340*/  LDCU.64 UR4, c[0x0][0x358] ;  /* 0x00006b00ff0477ac */ /* 0x000e620008000a00 */
[----:B------:R-:W-:Y:S02]  /*6350*/  IMAD.MOV.U32 R49, RZ, RZ, 0x1 ;  /* 0x00000001ff317424 */ /* 0x000fe400078e00ff */
[----:B------:R-:W-:Y:S11]  /*6360*/  ISETP.NE.AND.EX P0, PT, R45, RZ, PT, P0 ;  /* 0x000000ff2d00720c */ /* 0x000ff60003f05300 */
[----:B------:R-:W-:Y:S02]  /*6370*/  @!UPT UIADD3 URZ, UPT, UPT, URZ, URZ, URZ ;  /* 0x000000fffffff290 */ /* 0x000fe4000fffe0ff */
[----:B------:R-:W3:Y:S01]  /*6380*/  @P0 LDC.64 R2, c[0x0][0x888] ;  /* 0x00022200ff020b82 */ /* 0x000ee20000000a00 */
[----:B--2---:R-:W-:Y:S04]  /*6390*/  @P0 IMAD R0, R46, UR36, RZ ;  /* 0x000000242e000c24 */ /* 0x004fe8000f8e02ff */
[----:B---3--:R-:W-:Y:S04]  /*63a0*/  @P0 IMAD.WIDE R2, R0, 0x4, R2 ;  /* 0x0000000400020825 */ /* 0x008fe800078e0202 */
[----:B------:R-:W-:Y:S01]  /*63b0*/  HFMA2 R0, -RZ, RZ, 0, 5.9604644775390625e-08 ;  /* 0x00000001ff007431 */ /* 0x000fe200000001ff */
[----:B-1---5:R1:W5:Y:S04]  /*63c0*/  @P0 LDG.E R27, desc[UR4][R2.64] ;  /* 0x00000004021b0981 */ /* 0x022368000c1e1900 */
[----:B------:R-:W-:Y:S01]  /*63d0*/  @!P0 PRMT R49, R0, 0x7610, R49 ;  /* 0x0000761000318816 */ /* 0x000fe20000000031 */
[----:B-1----:R-:W3:Y:S06]  /*63e0*/  @!P0 LDC R27, c[0x0][0x880] ;  /* 0x00022000ff1b8b82 */ /* 0x002eec0000000800 */
.L_x_100:
[----:B------:R-:W-:Y:S05]  /*63f0*/  @!P5 BRA `(.L_x_101) ;  /* 0x000000000024d947 */ /* 0x000fea0003800000 */
[----:B------:R-:W-:Y:S01]  /*6400*/  ISETP.NE.U32.AND P0, PT, R40, RZ, PT ;  /* 0x000000ff2800720c */ /* 0x000fe20003f05070 */
[----:B------:R-:W1:Y:S03]  /*6410*/  LDCU.64 UR4, c[0x0][0x358] ;  /* 0x00006b00ff0477ac */ /* 0x000e660008000a00 */
[----:B------:R-:W-:Y:S11]  /*6420*/  ISETP.NE.AND.EX P0, PT, R41, RZ, PT, P0 ;  /* 0x000000ff2900720c */ /* 0x000ff60003f05300 */
[----:B------:R-:W-:Y:S02]  /*6430*/  @!UPT UIADD3 URZ, UPT, UPT, URZ, URZ, URZ ;  /* 0x000000fffffff290 */ /* 0x000fe4000fffe0ff */
[----:B------:R-:W4:Y:S01]  /*6440*/  @P0 LDC.64 R2, c[0x0][0x8a8] ;  /* 0x00022a00ff020b82 */ /* 0x000f220000000a00 */
[----:B--2---:R-:W-:Y:S04]  /*6450*/  @P0 IMAD R0, R42, UR36, RZ ;  /* 0x000000242a000c24 */ /* 0x004fe8000f8e02ff */
[----:B----4-:R-:W-:Y:S05]  /*6460*/  @P0 IMAD.WIDE R2, R0, 0x4, R2 ;  /* 0x0000000400020825 */ /* 0x010fea00078e0202 */
[----:B-1---5:R1:W5:Y:S02]  /*6470*/  @P0 LDG.E R24, desc[UR4][R2.64] ;  /* 0x0000000402180981 */ /* 0x022364000c1e1900 */
[----:B-1----:R-:W4:Y:S02]  /*6480*/  @!P0 LDC R24, c[0x0][0x8a0] ;  /* 0x00022800ff188b82 */ /* 0x002f240000000800 */
.L_x_101:
[----:B---3-5:R-:W-:Y:S01]  /*6490*/  FSETP.NEU.AND P0, PT, R27, RZ, PT ;  /* 0x000000ff1b00720b */ /* 0x028fe20003f0d000 */
[----:B------:R-:W-:Y:S01]  /*64a0*/  IMAD.SHL.U32 R65, R48, 0x2, RZ ;  /* 0x0000000230417824 */ /* 0x000fe200078e00ff */
[----:B------:R-:W-:Y:S01]  /*64b0*/  SEL R4, RZ, 0xffffffff, P3 ;  /* 0xffffffffff047807 */ /* 0x000fe20001800000 */
[----:B------:R-:W-:Y:S01]  /*64c0*/  BSSY B1, `(.L_x_102) ;  /* 0x0000035000017945 */ /* 0x000fe20003800000 */
[----:B------:R-:W-:Y:S01]  /*64d0*/  @!P4 LOP3.LUT P3, RZ, R49, 0xff, RZ, 0xc0, !PT ;  /* 0x000000ff31ffc812 */ /* 0x000fe2000786c0ff */
[----:B------:R-:W-:Y:S01]  /*64e0*/  VIADD R63, R65, UR44 ;  /* 0x0000002c413f7c36 */ /* 0x000fe20008000000 */
[----:B--2---:R-:W-:Y:S01]  /*64f0*/  @!P4 SEL R0, RZ, 0xffffffff, P0 ;  /* 0xffffffffff00c807 */ /* 0x004fe20000000000 */
[----:B------:R-:W-:Y:S01]  /*6500*/  IMAD.MOV.U32 R66, RZ, RZ, 0x1 ;  /* 0x00000001ff427424 */ /* 0x000fe200078e00ff */
[----:B------:R-:W-:Y:S01]  /*6510*/  LOP3.LUT R58, R58, 0x1, RZ, 0x3c, !PT ;  /* 0x000000013a3a7812 */ /* 0x000fe200078e3cff */
[----:B------:R-:W-:Y:S01]  /*6520*/  IMAD.MOV.U32 R64, RZ, RZ, RZ ;  /* 0x000000ffff407224 */ /* 0x000fe200078e00ff */
[----:B------:R-:W-:Y:S02]  /*6530*/  @P2 SEL R0, R4, R0, !P3 ;  /* 0x0000000004002207 */ /* 0x000fe40005800000 */
[----:B------:R-:W-:Y:S02]  /*6540*/  CS2R R38, SRZ ;  /* 0x0000000000267805 */ /* 0x000fe4000001ff00 */
[----:B------:R-:W-:Y:S02]  /*6550*/  LEA R26, R22, UR44, 0x3 ;  /* 0x0000002c161a7c11 */ /* 0x000fe4000f8e18ff */
[----:B------:R-:W-:Y:S02]  /*6560*/  CS2R R36, SRZ ;  /* 0x0000000000247805 */ /* 0x000fe4000001ff00 */
[----:B------:R-:W-:Y:S02]  /*6570*/  @!P4 LOP3.LUT R0, R0, 0x1, RZ, 0xc0, !PT ;  /* 0x000000010000c812 */ /* 0x000fe400078ec0ff */
[----:B------:R-:W-:Y:S02]  /*6580*/  CS2R R30, SRZ ;  /* 0x00000000001e7805 */ /* 0x000fe4000001ff00 */
[----:B------:R-:W-:Y:S02]  /*6590*/  SHF.L.U32 R2, R57, 0x1f, RZ ;  /* 0x0000001f39027819 */ /* 0x000fe400000006ff */
[----:B------:R-:W-:Y:S02]  /*65a0*/  CS2R R28, SRZ ;  /* 0x00000000001c7805 */ /* 0x000fe4000001ff00 */
[----:B------:R-:W-:Y:S01]  /*65b0*/  ISETP.NE.U32.OR P5, PT, R0, 0x1, P4 ;  /* 0x000000010000780c */ /* 0x000fe200027a5470 */
[----:B------:R-:W-:Y:S01]  /*65c0*/  IMAD.IADD R62, R59, 0x1, R63 ;  /* 0x000000013b3e7824 */ /* 0x000fe200078e023f */
[----:B------:R-:W-:Y:S02]  /*65d0*/  LEA.HI R25, R22, R22, RZ, 0x1 ;  /* 0x0000001616197211 */ /* 0x000fe400078f08ff */
[----:B------:R-:W-:Y:S02]  /*65e0*/  LOP3.LUT P4, R54, R49, 0xff, RZ, 0xc0, !PT ;  /* 0x000000ff31367812 */ /* 0x000fe4000788c0ff */
[----:B------:R-:W-:Y:S02]  /*65f0*/  SEL R3, RZ, 0xffffffff, P0 ;  /* 0xffffffffff037807 */ /* 0x000fe40000000000 */
[----:B------:R-:W-:Y:S02]  /*6600*/  P2R R61, PR, RZ, 0x20 ;  /* 0x00000020ff3d7803 */ /* 0x000fe40000000000 */
[----:B------:R-:W-:Y:S03]  /*6610*/  @P1 SEL R3, R4, R3, !P4 ;  /* 0x0000000304031207 */ /* 0x000fe60006000000 */
[----:B------:R-:W-:Y:S02]  /*6620*/  @P5 SHF.L.U32 R0, R58, 0x1f, RZ ;  /* 0x0000001f3a005819 */ /* 0x000fe400000006ff */
[----:B------:R-:W-:Y:S02]  /*6630*/  LOP3.LUT R3, R3, 0x1, RZ, 0xc0, !PT ;  /* 0x0000000103037812 */ /* 0x000fe400078ec0ff */
[----:B------:R1:W2:Y:S02]  /*6640*/  @P5 SYNCS.PHASECHK.TRANS64.TRYWAIT P3, [UR44+0x80], R0 ;  /* 0x00008000ff0055a7 */ /* 0x0002a4000806112c */
[----:B------:R-:W-:Y:S04]  /*6650*/  ISETP.NE.U32.AND P0, PT, R3, 0x1, PT ;  /* 0x000000010300780c */ /* 0x000fe80003f05070 */
[----:B------:R-:W-:Y:S01]  /*6660*/  P2R R67, PR, RZ, 0x1 ;  /* 0x00000001ff437803 */ /* 0x000fe20000000000 */
[----:B------:R3:W3:Y:S01]  /*6670*/  SYNCS.PHASECHK.TRANS64.TRYWAIT P2, [R26+URZ+0xf0], R2 ;  /* 0x0000f0021a0075a7 */ /* 0x0006e200080411ff */
[C---:B-1----:R-:W-:Y:S01]  /*6680*/  IMAD.SHL.U32 R0, R25.reuse, 0x40, RZ ;  /* 0x0000004019007824 */ /* 0x042fe200078e00ff */
[----:B------:R-:W-:Y:S04]  /*6690*/  LOP3.LUT R25, R25, 0xffe, RZ, 0xc0, !PT ;  /* 0x00000ffe19197812 */ /* 0x000fe800078ec0ff */
[----:B------:R-:W-:Y:S01]  /*66a0*/  LOP3.LUT R0, R0, 0xffffff80, RZ, 0xc0, !PT ;  /* 0xffffff8000007812 */ /* 0x000fe200078ec0ff */
[----:B------:R-:W-:Y:S04]  /*66b0*/  IMAD.IADD R25, R22, 0x1, -R25 ;  /* 0x0000000116197824 */ /* 0x000fe800078e0a19 */
[----:B------:R-:W-:Y:S04]  /*66c0*/  IMAD.IADD R0, R23, 0x1, R0 ;  /* 0x0000000117007824 */ /* 0x000fe800078e0200 */
[----:B------:R-:W-:Y:S01]  /*66d0*/  IMAD R25, R25, 0x100000, R0 ;  /* 0x0010000019197824 */ /* 0x000fe200078e0200 */
[----:B--2---:R-:W-:Y:S01]  /*66e0*/  @P5 SEL R66, RZ, 0x1, !P3 ;  /* 0x00000001ff425807 */ /* 0x004fe20005800000 */
[----:B------:R-:W-:Y:S06]  /*66f0*/  @!P5 BRA `(.L_x_103) ;  /* 0x000000000044d947 */ /* 0x000fec0003800000 */
[----:B------:R-:W-:Y:S01]  /*6700*/  IMAD.MOV.U32 R38, RZ, RZ, RZ ;  /* 0x000000ffff267224 */ /* 0x000fe200078e00ff */
[----:B------:R-:W-:Y:S01]  /*6710*/  ISETP.NE.AND P0, PT, R66, RZ, PT ;  /* 0x000000ff4200720c */ /* 0x000fe20003f05270 */
[----:B------:R-:W-:Y:S01]  /*6720*/  BSSY B0, `(.L_x_104) ;  /* 0x0000008000007945 */ /* 0x000fe20003800000 */
[----:B------:R-:W-:Y:S02]  /*6730*/  CS2R R30, SRZ ;  /* 0x00000000001e7805 */ /* 0x000fe4000001ff00 */
[----:B------:R-:W-:Y:S02]  /*6740*/  CS2R R28, SRZ ;  /* 0x00000000001c7805 */ /* 0x000fe4000001ff00 */
[----:B------:R-:W-:Y:S07]  /*6750*/  CS2R R36, SRZ ;  /* 0x0000000000247805 */ /* 0x000fee000001ff00 */
[----:B------:R-:W-:Y:S05]  /*6760*/  @P0 BRA `(.L_x_105) ;  /* 0x00000000000c0947 */ /* 0x000fea0003800000 */
[----:B------:R-:W-:Y:S04]  /*6770*/  SHF.L.U32 R3, R58, 0x1f, RZ ;  /* 0x0000001f3a037819 */ /* 0x000fe800000006ff */
[----:B------:R-:W1:Y:S02]  /*6780*/  SYNCS.PHASECHK.TRANS64.TRYWAIT P0, [UR44+0x80], R3 ;  /* 0x00008003ff0075a7 */ /* 0x000e64000800112c */
[----:B-1----:R-:W-:Y:S05]  /*6790*/  @!P0 BRA `(.L_x_106) ;  /* 0x00000030000c8947 */ /* 0x002fea0003800000 */
.L_x_105:
[----:B------:R-:W-:Y:S05]  /*67a0*/  BSYNC B0 ;  /* 0x0000000000007941 */ /* 0x000fea0003800000 */
.L_x_104:
[----:B------:R-:W-:Y:S01]  /*67b0*/  ISETP.NE.AND P0, PT, R67, RZ, PT ;  /* 0x000000ff4300720c */ /* 0x000fe20003f05270 */
[----:B------:R-:W-:Y:S11]  /*67c0*/  HFMA2 R64, -RZ, RZ, 0, 5.9604644775390625e-08 ;  /* 0x00000001ff407431 */ /* 0x000ff600000001ff */
[----:B------:R-:W-:Y:S01]  /*67d0*/  @!UPT UIADD3 URZ, UPT, UPT, URZ, URZ, URZ ;  /* 0x000000fffffff290 */ /* 0x000fe2000fffe0ff */
[----:B------:R-:W-:Y:S05]  /*67e0*/  @P0 WARPSYNC.ALL ;  /* 0x0000000000000948 */ /* 0x000fea0003800000 */
[----:B------:R2:W1:Y:S04]  /*67f0*/  @P0 LDSM.16.M88.4 R28, [R65+UR44+0x200] ;  /* 0x0002002c411c083b */ /* 0x0004680008000200 */
[----:B------:R2:W1:Y:S02]  /*6800*/  @P0 LDSM.16.M88.4 R36, [R62+0x200] ;  /* 0x000200003e24083b */ /* 0x0004640000000200 */
.L_x_103:
[----:B------:R-:W-:Y:S05]  /*6810*/  BSYNC B1 ;  /* 0x0000000000017941 */ /* 0x000fea0003800000 */
.L_x_102:
[----:B-1----:R-:W-:Y:S04]  /*6820*/  SHF.R.U32.HI R0, RZ, 0x15, R25 ;  /* 0x00000015ff007819 */ /* 0x002fe80000011619 */
[----:B------:R-:W-:Y:S01]  /*6830*/  LOP3.LUT P0, RZ, R0, 0x3, R50, 0x48, !PT ;  /* 0x0000000300ff7812 */ /* 0x000fe20007804832 */
[----:B------:R-:W-:Y:S01]  /*6840*/  @!UPT UIADD3 URZ, UPT, UPT, URZ, URZ, URZ ;  /* 0x000000fffffff290 */ /* 0x000fe2000fffe0ff */
[----:B---3--:R-:W-:Y:S11]  /*6850*/  @P2 BRA `(.L_x_107) ;  /* 0x0000000000082947 */ /* 0x008ff60003800000 */
[----:B------:R-:W1:Y:S02]  /*6860*/  SYNCS.PHASECHK.TRANS64.TRYWAIT P1, [R26+URZ+0xf0], R2 ;  /* 0x0000f0021a0075a7 */ /* 0x000e6400080211ff */
[----:B-1----:R-:W-:Y:S05]  /*6870*/  @!P1 BRA `(.L_x_108) ;  /* 0x0000002c00ec9947 */ /* 0x002fea0003800000 */
.L_x_107:
[----:B------:R-:W-:Y:S05]  /*6880*/  @!P0 BRA `(.L_x_109) ;  /* 0x0000000000408947 */ /* 0x000fea0003800000 */
[----:B------:R-:W3:Y:S01]  /*6890*/  LDCU.64 UR8, c[0x4][0x70] ;  /* 0x01000e00ff0877ac */ /* 0x000ee20008000a00 */
[----:B------:R-:W-:Y:S01]  /*68a0*/  MOV R3, 0x0 ;  /* 0x0000000000037802 */ /* 0x000fe20000000f00 */
[----:B------:R-:W-:Y:S02]  /*68b0*/  HFMA2 R12, -RZ, RZ, 0, 5.9604644775390625e-08 ;  /* 0x00000001ff0c7431 */ /* 0x000fe400000001ff */
[----:B------:R-:W-:Y:S02]  /*68c0*/  IMAD.MOV.U32 R8, RZ, RZ, 0x192 ;  /* 0x00000192ff087424 */ /* 0x000fe400078e00ff */
[----:B------:R-:W-:Y:S01]  /*68d0*/  IMAD.MOV.U32 R13, RZ, RZ, RZ ;  /* 0x000000ffff0d7224 */ /* 0x000fe200078e00ff */
[----:B------:R-:W5:Y:S01]  /*68e0*/  LDCU.64 UR6, c[0x4][0x78] ;  /* 0x01000f00ff0677ac */ /* 0x000f620008000a00 */
[----:B-1----:R-:W1:Y:S01]  /*68f0*/  LDC.64 R2, c[0x4][R3] ;  /* 0x0100000003027b82 */ /* 0x002e620000000a00 */
[----:B------:R-:W2:Y:S01]  /*6900*/  LDCU.64 UR4, c[0x4][0x10] ;  /* 0x01000200ff0477ac */ /* 0x000ea20008000a00 */
[----:B---3--:R-:W-:Y:S01]  /*6910*/  MOV R5, UR9 ;  /* 0x0000000900057c02 */ /* 0x008fe20008000f00 */
[----:B------:R-:W-:Y:S01]  /*6920*/  IMAD.U32 R4, RZ, RZ, UR8 ;  /* 0x00000008ff047e24 */ /* 0x000fe2000f8e00ff */
[----:B-----5:R-:W-:Y:S01]  /*6930*/  MOV R7, UR7 ;  /* 0x0000000700077c02 */ /* 0x020fe20008000f00 */
[----:B------:R-:W-:Y:S01]  /*6940*/  IMAD.U32 R6, RZ, RZ, UR6 ;  /* 0x00000006ff067e24 */ /* 0x000fe2000f8e00ff */
[----:B--2---:R-:W-:Y:S01]  /*6950*/  MOV R11, UR5 ;  /* 0x00000005000b7c02 */ /* 0x004fe20008000f00 */
[----:B------:R-:W-:Y:S02]  /*6960*/  IMAD.U32 R10, RZ, RZ, UR4 ;  /* 0x00000004ff0a7e24 */ /* 0x000fe4000f8e00ff */
[----:B------:R-:W-:Y:S07]  /*6970*/  LEPC R20, `(.L_x_109) ;  /* 0x000000001014794e */ /* 0x000fee0000000000 */
[----:B-1--4-:R-:W-:Y:S05]  /*6980*/  CALL.ABS.NOINC R2 ;  /* 0x0000000002007343 */ /* 0x012fea0003c00000 */
.L_x_109:
[----:B------:R-:W-:Y:S05]  /*6990*/  WARPSYNC.ALL ;  /* 0x0000000000007948 */ /* 0x000fea0003800000 */
[----:B------:R-:W-:Y:S01]  /*69a0*/  R2UR UR4, R25 ;  /* 0x00000000190472ca */ /* 0x000fe200000e0000 */
[--C-:B------:R-:W-:Y:S01]  /*69b0*/  HADD2.F32 R3, -RZ, R28.reuse.H0_H0 ;  /* 0x2000001cff037230 */ /* 0x100fe20000004100 */
[----:B------:R-:W-:Y:S01]  /*69c0*/  ISETP.NE.AND P0, PT, R60, RZ, PT ;  /* 0x000000ff3c00720c */ /* 0x000fe20003f05270 */
[--C-:B------:R-:W-:Y:S01]  /*69d0*/  HADD2.F32 R20, -RZ, R29.reuse.H0_H0 ;  /* 0x2000001dff147230 */ /* 0x100fe20000004100 */
[----:B------:R-:W-:Y:S01]  /*69e0*/  BSSY.RECONVERGENT B0, `(.L_x_110) ;  /* 0x000004c000007945 */ /* 0x000fe20003800200 */
[----:B------:R-:W-:Y:S08]  /*69f0*/  HADD2.F32 R21, -RZ, R29.H1_H1 ;  /* 0x3000001dff157230 */ /* 0x000ff00000004100 */
[----:B------:R-:W4:Y:S02]  /*6a00*/  LDTM.16dp256bit.x4 R4, tmem[UR4] ;  /* 0x00000004000479ee */ /* 0x000f240008120000 */
[C---:B----4-:R-:W-:Y:S01]  /*6a10*/  FMUL R0, R24.reuse, R4 ;  /* 0x0000000418007220 */ /* 0x050fe20000400000 */
[----:B------:R-:W-:Y:S02]  /*6a20*/  HADD2.F32 R4, -RZ, R28.H1_H1 ;  /* 0x3000001cff047230 */ /* 0x000fe40000004100 */
[C---:B-1----:R-:W-:Y:S01]  /*6a30*/  FMUL R2, R24.reuse, R5 ;  /* 0x0000000518027220 */ /* 0x042fe20000400000 */
[C---:B------:R-:W-:Y:S01]  /*6a40*/  FMUL R7, R24.reuse, R7 ;  /* 0x0000000718077220 */ /* 0x040fe20000400000 */
[C---:B------:R-:W-:Y:S01]  /*6a50*/  FFMA R0, R27.reuse, R3, R0 ;  /* 0x000000031b007223 */ /* 0x040fe20000000000 */
[C---:B------:R-:W-:Y:S01]  /*6a60*/  FMUL R3, R24.reuse, R6 ;  /* 0x0000000618037220 */ /* 0x040fe20000400000 */
[C---:B------:R-:W-:Y:S01]  /*6a70*/  FFMA R2, R27.reuse, R4, R2 ;  /* 0x000000041b027223 */ /* 0x040fe20000000002 */
[C---:B------:R-:W-:Y:S01]  /*6a80*/  FMUL R4, R24.reuse, R8 ;  /* 0x0000000818047220 */ /* 0x040fe20000400000 */
[C---:B------:R-:W-:Y:S01]  /*6a90*/  FMUL R8, R24.reuse, R12 ;  /* 0x0000000c18087220 */ /* 0x040fe20000400000 */
[C---:B------:R-:W-:Y:S01]  /*6aa0*/  FFMA R3, R27.reuse, R20, R3 ;  /* 0x000000141b037223 */ /* 0x040fe20000000003 */
[----:B------:R-:W-:Y:S01]  /*6ab0*/  FMUL R12, R24, R16 ;  /* 0x00000010180c7220 */ /* 0x000fe20000400000 */
[--C-:B------:R-:W-:Y:S01]  /*6ac0*/  HADD2.F32 R16, -RZ, R30.reuse.H0_H0 ;  /* 0x2000001eff107230 */ /* 0x100fe20000004100 */
[----:B------:R-:W-:Y:S01]  /*6ad0*/  F2FP.F16.F32.PACK_AB R32, R2, R0 ;  /* 0x000000000220723e */ /* 0x000fe200000000ff */
[----:B------:R-:W-:Y:S02]  /*6ae0*/  HADD2.F32 R0, -RZ, R30.H1_H1 ;  /* 0x3000001eff007230 */ /* 0x000fe40000004100 */
[C---:B------:R-:W-:Y:S01]  /*6af0*/  FFMA R7, R27.reuse, R21, R7 ;  /* 0x000000151b077223 */ /* 0x040fe20000000007 */
[C---:B------:R-:W-:Y:S01]  /*6b00*/  FMUL R5, R24.reuse, R9 ;  /* 0x0000000918057220 */ /* 0x040fe20000400000 */
[--C-:B------:R-:W-:Y:S02]  /*6b10*/  HADD2.F32 R2, -RZ, R31.reuse.H0_H0 ;  /* 0x2000001fff027230 */ /* 0x100fe40000004100 */
[C---:B------:R-:W-:Y:S01]  /*6b20*/  FFMA R4, R27.reuse, R16, R4 ;  /* 0x000000101b047223 */ /* 0x040fe20000000004 */
[C---:B------:R-:W-:Y:S01]  /*6b30*/  FMUL R6, R24.reuse, R10 ;  /* 0x0000000a18067220 */ /* 0x040fe20000400000 */
[C---:B------:R-:W-:Y:S01]  /*6b40*/  FFMA R5, R27.reuse, R0, R5 ;  /* 0x000000001b057223 */ /* 0x040fe20000000005 */
[----:B------:R-:W-:Y:S02]  /*6b50*/  HADD2.F32 R16, -RZ, R31.H1_H1 ;  /* 0x3000001fff107230 */ /* 0x000fe40000004100 */
[C---:B------:R-:W-:Y:S01]  /*6b60*/  FMUL R11, R24.reuse, R11 ;  /* 0x0000000b180b7220 */ /* 0x040fe20000400000 */
[----:B------:R-:W-:Y:S01]  /*6b70*/  FFMA R6, R27, R2, R6 ;  /* 0x000000021b067223 */ /* 0x000fe20000000006 */
[--C-:B------:R-:W-:Y:S01]  /*6b80*/  HADD2.F32 R0, -RZ, R36.reuse.H0_H0 ;  /* 0x20000024ff007230 */ /* 0x100fe20000004100 */
[----:B------:R-:W-:Y:S01]  /*6b90*/  F2FP.F16.F32.PACK_AB R33, R7, R3 ;  /* 0x000000030721723e */ /* 0x000fe200000000ff */
[----:B------:R-:W-:Y:S02]  /*6ba0*/  HADD2.F32 R2, -RZ, R36.H1_H1 ;  /* 0x30000024ff027230 */ /* 0x000fe40000004100 */
[C---:B------:R-:W-:Y:S01]  /*6bb0*/  FMUL R9, R24.reuse, R13 ;  /* 0x0000000d18097220 */ /* 0x040fe20000400000 */
[--C-:B------:R-:W-:Y:S02]  /*6bc0*/  HADD2.F32 R3, -RZ, R37.reuse.H0_H0 ;  /* 0x20000025ff037230 */ /* 0x100fe40000004100 */
[C---:B------:R-:W-:Y:S01]  /*6bd0*/  FMUL R10, R24.reuse, R14 ;  /* 0x0000000e180a7220 */ /* 0x040fe20000400000 */
[C---:B------:R-:W-:Y:S01]  /*6be0*/  FFMA R11, R27.reuse, R16, R11 ;  /* 0x000000101b0b7223 */ /* 0x040fe2000000000b */
[C---:B------:R-:W-:Y:S01]  /*6bf0*/  FFMA R8, R27.reuse, R0, R8 ;  /* 0x000000001b087223 */ /* 0x040fe20000000008 */
[C---:B------:R-:W-:Y:S01]  /*6c00*/  FFMA R9, R27.reuse, R2, R9 ;  /* 0x000000021b097223 */ /* 0x040fe20000000009 */
[----:B------:R-:W-:Y:S02]  /*6c10*/  HADD2.F32 R0, -RZ, R37.H1_H1 ;  /* 0x30000025ff007230 */ /* 0x000fe40000004100 */
[----:B------:R-:W-:Y:S01]  /*6c20*/  FFMA R10, R27, R3, R10 ;  /* 0x000000031b0a7223 */ /* 0x000fe2000000000a */
[C---:B------:R-:W-:Y:S01]  /*6c30*/  FMUL R15, R24.reuse, R15 ;  /* 0x0000000f180f7220 */ /* 0x040fe20000400000 */
[--C-:B------:R-:W-:Y:S01]  /*6c40*/  HADD2.F32 R2, -RZ, R38.reuse.H0_H0 ;  /* 0x20000026ff027230 */ /* 0x100fe20000004100 */
[----:B------:R-:W-:Y:S01]  /*6c50*/  F2FP.F16.F32.PACK_AB R34, R5, R4 ;  /* 0x000000040522723e */ /* 0x000fe200000000ff */
[----:B------:R-:W-:Y:S02]  /*6c60*/  HADD2.F32 R3, -RZ, R38.H1_H1 ;  /* 0x30000026ff037230 */ /* 0x000fe40000004100 */
[C---:B------:R-:W-:Y:S01]  /*6c70*/  FMUL R13, R24.reuse, R17 ;  /* 0x00000011180d7220 */ /* 0x040fe20000400000 */
[--C-:B------:R-:W-:Y:S02]  /*6c80*/  HADD2.F32 R4, -RZ, R39.reuse.H0_H0 ;  /* 0x20000027ff047230 */ /* 0x100fe40000004100 */
[C---:B------:R-:W-:Y:S01]  /*6c90*/  FMUL R14, R24.reuse, R18 ;  /* 0x00000012180e7220 */ /* 0x040fe20000400000 */
[----:B------:R-:W-:Y:S02]  /*6ca0*/  HADD2.F32 R5, -RZ, R39.H1_H1 ;  /* 0x30000027ff057230 */ /* 0x000fe40000004100 */
[C---:B------:R-:W-:Y:S01]  /*6cb0*/  FFMA R15, R27.reuse, R0, R15 ;  /* 0x000000001b0f7223 */ /* 0x040fe2000000000f */
[----:B------:R-:W-:Y:S01]  /*6cc0*/  FMUL R19, R24, R19 ;  /* 0x0000001318137220 */ /* 0x000fe20000400000 */
[C---:B------:R-:W-:Y:S01]  /*6cd0*/  FFMA R12, R27.reuse, R2, R12 ;  /* 0x000000021b0c7223 */ /* 0x040fe2000000000c */
[C---:B------:R-:W-:Y:S01]  /*6ce0*/  FFMA R13, R27.reuse, R3, R13 ;  /* 0x000000031b0d7223 */ /* 0x040fe2000000000d */
[C---:B------:R-:W-:Y:S01]  /*6cf0*/  FFMA R14, R27.reuse, R4, R14 ;  /* 0x000000041b0e7223 */ /* 0x040fe2000000000e */
[----:B------:R-:W-:Y:S01]  /*6d00*/  FFMA R19, R27, R5, R19 ;  /* 0x000000051b137223 */ /* 0x000fe20000000013 */
[----:B------:R-:W-:Y:S02]  /*6d10*/  F2FP.F16.F32.PACK_AB R35, R11, R6 ;  /* 0x000000060b23723e */ /* 0x000fe400000000ff */
[----:B------:R-:W-:Y:S02]  /*6d20*/  F2FP.F16.F32.PACK_AB R8, R9, R8 ;  /* 0x000000080908723e */ /* 0x000fe400000000ff */
[----:B------:R-:W-:Y:S01]  /*6d30*/  F2FP.F16.F32.PACK_AB R9, R15, R10 ;  /* 0x0000000a0f09723e */ /* 0x000fe200000000ff */
[----:B------:R1:W-:Y:S01]  /*6d40*/  STSM.16.M88.4 [R63+0x200], R32 ;  /* 0x000200203f007844 */ /* 0x0003e20000000200 */
[----:B------:R-:W-:Y:S02]  /*6d50*/  F2FP.F16.F32.PACK_AB R10, R13, R12 ;  /* 0x0000000c0d0a723e */ /* 0x000fe400000000ff */
[----:B------:R-:W-:Y:S05]  /*6d60*/  F2FP.F16.F32.PACK_AB R11, R19, R14 ;  /* 0x0000000e130b723e */ /* 0x000fea00000000ff */
[----:B------:R1:W-:Y:S01]  /*6d70*/  STSM.16.M88.4 [R62+0x200], R8 ;  /* 0x000200083e007844 */ /* 0x0003e20000000200 */
[----:B------:R-:W-:Y:S01]  /*6d80*/  @!PT LDS RZ, [RZ] ;  /* 0x00000000fffff984 */ /* 0x000fe20000000800 */
[----:B------:R-:W-:Y:S01]  /*6d90*/  @!PT LDS RZ, [RZ] ;  /* 0x00000000fffff984 */ /* 0x000fe20000000800 */
[----:B------:R-:W-:Y:S01]  /*6da0*/  @!PT LDS RZ, [RZ] ;  /* 0x00000000fffff984 */ /* 0x000fe20000000800 */
[----:B------:R-:W-:Y:S01]  /*6db0*/  @!PT LDS RZ, [RZ] ;  /* 0x00000000fffff984 */ /* 0x000fe20000000800 */
[----:B------:R3:W-:Y:S07]  /*6dc0*/  MEMBAR.ALL.CTA ;  /* 0x0000000000007992 */ /* 0x0007ee0000008000 */
[----:B---3--:R-:W3:Y:S02]  /*6dd0*/  FENCE.VIEW.ASYNC.S ;  /* 0x00000000000073c6 */ /* 0x008ee40000000000 */
[----:B---3--:R-:W-:Y:S06]  /*6de0*/  BAR.SYNC.DEFER_BLOCKING 0x1, 0x80 ;  /* 0x0042000000007b1d */ /* 0x008fec0000010000 */
[----:B------:R-:W-:Y:S05]  /*6df0*/  @P0 BRA `(.L_x_111) ;  /* 0x0000000000280947 */ /* 0x000fea0003800000 */
[----:B------:R-:W-:Y:S01]  /*6e00*/  UIADD3 UR4, UPT, UPT, UR44, 0x200, URZ ;  /* 0x000002002c047890 */ /* 0x000fe2000fffe0ff */
[----:B------:R-:W-:Y:S05]  /*6e10*/  UMOV UR51, UR36 ;  /* 0x0000002400337c82 */ /* 0x000fea0008000000 */
[----:B------:R-:W-:Y:S01]  /*6e20*/  MOV R53, UR4 ;  /* 0x0000000400357c02 */ /* 0x000fe20008000f00 */
[----:B------:R-:W-:Y:S03]  /*6e30*/  UIADD3 UR4, UP0, UPT, UR62, 0x680, URZ ;  /* 0x000006803e047890 */ /* 0x000fe6000ff1e0ff */
[----:B------:R-:W-:Y:S01]  /*6e40*/  R2UR UR48, R53 ;  /* 0x00000000353072ca */ /* 0x000fe200000e0000 */
[----:B------:R-:W-:Y:S11]  /*6e50*/  UIADD3.X UR5, UPT, UPT, URZ, UR63, URZ, UP0, !UPT ;  /* 0x0000003fff057290 */ /* 0x000ff600087fe4ff */
[----:B------:R-:W-:Y:S01]  /*6e60*/  @!UPT UIADD3 URZ, UPT, UPT, URZ, URZ, URZ ;  /* 0x000000fffffff290 */ /* 0x000fe2000fffe0ff */
[----:B------:R3:W-:Y:S01]  /*6e70*/  UTMASTG.3D [UR48], [UR4] ;  /* 0x00000030040073b5 */ /* 0x0007e20008010000 */
[----:B------:R0:W-:Y:S01]  /*6e80*/  UTMACMDFLUSH ;  /* 0x00000000000079b7 */ /* 0x0001e20000000000 */
[----:B---3--:R-:W-:Y:S04]  /*6e90*/  DEPBAR.LE SB0, 0x1 ;  /* 0x000080400000791a */ /* 0x008fe80000000000 */
.L_x_111:
[----:B------:R-:W-:Y:S05]  /*6ea0*/  BSYNC.RECONVERGENT B0 ;  /* 0x0000000000007941 */ /* 0x000fea0003800200 */
.L_x_110:
[----:B------:R-:W-:Y:S01]  /*6eb0*/  BAR.SYNC.DEFER_BLOCKING 0x1, 0x80 ;  /* 0x0042000000007b1d */ /* 0x000fe20000010000 */
[----:B------:R-:W-:Y:S01]  /*6ec0*/  ISETP.NE.AND P1, PT, R61, RZ, PT ;  /* 0x000000ff3d00720c */ /* 0x000fe20003f25270 */
[----:B------:R-:W-:Y:S01]  /*6ed0*/  UISETP.NE.AND UP0, UPT, UR47, URZ, UPT ;  /* 0x000000ff2f00728c */ /* 0x000fe2000bf05270 */
[----:B------:R-:W-:Y:S11]  /*6ee0*/  LEA R4, R64, UR44, 0x3 ;  /* 0x0000002c40047c11 */ /* 0x000ff6000f8e18ff */
[----:B------:R-:W-:Y:S01]  /*6ef0*/  @P1 SHF.L.U32 R3, R58, 0x1f, RZ ;  /* 0x0000001f3a031819 */ /* 0x000fe200000006ff */
[----:B------:R-:W-:Y:S06]  /*6f00*/  BRA.U !UP0, `(.L_x_112) ;  /* 0x0000000108247547 */ /* 0x000fec000b800000 */
[----:B------:R-:W3:Y:S01]  /*6f10*/  S2R R0, SR_CgaCtaId ;  /* 0x0000000000007919 */ /* 0x000ee20000008800 */
[----:B------:R-:W-:Y:S01]  /*6f20*/  IMAD.U32 R2, RZ, RZ, UR46 ;  /* 0x0000002eff027e24 */ /* 0x000fe2000f8e00ff */
[----:B------:R-:W-:Y:S04]  /*6f30*/  UIADD3 UR4, UPT, UPT, UR46, 0x1, URZ ;  /* 0x000000012e047890 */ /* 0x000fe8000fffe0ff */
[----:B------:R-:W-:Y:S01]  /*6f40*/  @P1 LEA R2, R2, UR44, 0x3 ;  /* 0x0000002c02021c11 */ /* 0x000fe2000f8e18ff */
[----:B------:R-:W-:Y:S04]  /*6f50*/  UISETP.NE.AND UP0, UPT, UR4, 0x4, UPT ;  /* 0x000000040400788c */ /* 0x000fe8000bf05270 */
[----:B------:R-:W-:Y:S01]  /*6f60*/  @P1 VIADD R2, R2, 0xa0 ;  /* 0x000000a002021836 */ /* 0x000fe20000000000 */
[----:B------:R-:W-:Y:S04]  /*6f70*/  USEL UR46, UR4, URZ, UP0 ;  /* 0x000000ff042e7287 */ /* 0x000fe80008000000 */
[----:B---3--:R-:W-:Y:S04]  /*6f80*/  @P1 PRMT R0, R0, 0x654, R2 ;  /* 0x0000065400001816 */ /* 0x008fe80000000002 */
[----:B------:R3:W-:Y:S04]  /*6f90*/  @P1 SYNCS.ARRIVE.TRANS64.RED.A1T0 RZ, [R0+URZ], RZ ;  /* 0x000000ff00ff19a7 */ /* 0x0007e800081004ff */
.L_x_112:
[----:B------:R-:W4:Y:S01]  /*6fa0*/  @P1 SYNCS.PHASECHK.TRANS64.TRYWAIT P0, [R4+URZ+0x80], R3 ;  /* 0x00008003040015a7 */ /* 0x000f2200080011ff */
[----:B------:R-:W-:Y:S01]  /*6fb0*/  BSSY B1, `(.L_x_113) ;  /* 0x0000013000017945 */ /* 0x000fe20003800000 */
[----:B----4-:R-:W-:Y:S03]  /*6fc0*/  @P1 SEL R66, RZ, 0x1, !P0 ;  /* 0x00000001ff421807 */ /* 0x010fe60004000000 */
[----:B------:R-:W-:Y:S05]  /*6fd0*/  @!P1 BRA `(.L_x_114) ;  /* 0x0000000000409947 */ /* 0x000fea0003800000 */
[----:B------:R-:W-:Y:S01]  /*6fe0*/  ISETP.NE.AND P1, PT, R67, RZ, PT ;  /* 0x000000ff4300720c */ /* 0x000fe20003f25270 */
[----:B------:R-:W-:Y:S01]  /*6ff0*/  BSSY B0, `(.L_x_115) ;  /* 0x0000009000007945 */ /* 0x000fe20003800000 */
[----:B------:R-:W-:Y:S11]  /*7000*/  ISETP.NE.AND P0, PT, R66, RZ, PT ;  /* 0x000000ff4200720c */ /* 0x000ff60003f05270 */
[----:B------:R-:W-:Y:S05]  /*7010*/  @P1 IMAD R3, R64, 0x1000, R65 ;  /* 0x0000100040031824 */ /* 0x000fea00078e0241 */
[----:B------:R-:W-:Y:S05]  /*7020*/  @P1 IADD3 R2, PT, PT, R3, UR44, RZ ;  /* 0x0000002c03021c10 */ /* 0x000fea000fffe0ff */
[----:B------:R-:W-:Y:S01]  /*7030*/  @P1 IMAD.IADD R2, R59, 0x1, R2 ;  /* 0x000000013b021824 */ /* 0x000fe200078e0202 */
[----:B------:R-:W-:Y:S06]  /*7040*/  @P0 BRA `(.L_x_116) ;  /* 0x00000000000c0947 */ /* 0x000fec0003800000 */
[----:B---3--:R-:W-:Y:S04]  /*7050*/  SHF.L.U32 R0, R58, 0x1f, RZ ;  /* 0x0000001f3a007819 */ /* 0x008fe800000006ff */
[----:B------:R-:W3:Y:S02]  /*7060*/  SYNCS.PHASECHK.TRANS64.TRYWAIT P0, [R4+URZ+0x80], R0 ;  /* 0x00008000040075a7 */ /* 0x000ee400080011ff */
[----:B---3--:R-:W-:Y:S05]  /*7070*/  @!P0 BRA `(.L_x_117) ;  /* 0x0000002800008947 */ /* 0x008fea0003800000 */
.L_x_116:
[----:B------:R-:W-:Y:S05]  /*7080*/  BSYNC B0 ;  /* 0x0000000000007941 */ /* 0x000fea0003800000 */
.L_x_115:
[----:B------:R-:W-:Y:S02]  /*7090*/  ISETP.NE.AND P0, PT, R67, RZ, PT ;  /* 0x000000ff4300720c */ /* 0x000fe40003f05270 */
[----:B------:R-:W-:Y:S11]  /*70a0*/  IADD3 R64, PT, PT, R64, 0x1, RZ ;  /* 0x0000000140407810 */ /* 0x000ff60007ffe0ff */
[----:B------:R-:W-:Y:S05]  /*70b0*/  @P0 WARPSYNC.ALL ;  /* 0x0000000000000948 */ /* 0x000fea0003800000 */
[----:B------:R4:W1:Y:S04]  /*70c0*/  @P0 LDSM.16.M88.4 R28, [R3+UR44+0x200] ;  /* 0x0002002c031c083b */ /* 0x0008680008000200 */
[----:B------:R4:W1:Y:S02]  /*70d0*/  @P0 LDSM.16.M88.4 R36, [R2+0x200] ;  /* 0x000200000224083b */ /* 0x0008640000000200 */
.L_x_114:
[----:B------:R-:W-:Y:S05]  /*70e0*/  BSYNC B1 ;  /* 0x0000000000017941 */ /* 0x000fea0003800000 */
.L_x_113:
[----:B---3--:R-:W-:Y:S05]  /*70f0*/  VIADD R0, R25, 0x20 ;  /* 0x0000002019007836 */ /* 0x008fea0000000000 */
[----:B------:R-:W-:Y:S04]  /*7100*/  SHF.R.U32.HI R0, RZ, 0x15, R0 ;  /* 0x00000015ff007819 */ /* 0x000fe80000011600 */
[----:B------:R-:W-:Y:S11]  /*7110*/  LOP3.LUT P0, RZ, R0, 0x3, R50, 0x48, !PT ;  /* 0x0000000300ff7812 */ /* 0x000ff60007804832 */
[----:B------:R-:W-:Y:S02]  /*7120*/  @!UPT UIADD3 URZ, UPT, UPT, URZ, URZ, URZ ;  /* 0x000000fffffff290 */ /* 0x000fe4000fffe0ff */
[----:B------:R-:W-:Y:S05]  /*7130*/  @!P0 BRA `(.L_x_118) ;  /* 0x0000000000408947 */ /* 0x000fea0003800000 */
[----:B------:R-:W3:Y:S01]  /*7140*/  LDCU.64 UR8, c[0x4][0x70] ;  /* 0x01000e00ff0877ac */ /* 0x000ee20008000a00 */
[----:B----4-:R-:W-:Y:S01]  /*7150*/  MOV R3, 0x0 ;  /* 0x0000000000037802 */ /* 0x010fe20000000f00 */
[----:B------:R-:W-:Y:S02]  /*7160*/  HFMA2 R12, -RZ, RZ, 0, 5.9604644775390625e-08 ;  /* 0x00000001ff0c7431 */ /* 0x000fe400000001ff */
[----:B-1----:R-:W-:Y:S02]  /*7170*/  IMAD.MOV.U32 R8, RZ, RZ, 0x192 ;  /* 0x00000192ff087424 */ /* 0x002fe400078e00ff */
[----:B------:R-:W-:Y:S01]  /*7180*/  IMAD.MOV.U32 R13, RZ, RZ, RZ ;  /* 0x000000ffff0d7224 */ /* 0x000fe200078e00ff */
[----:B------:R-:W1:Y:S01]  /*7190*/  LDCU.64 UR6, c[0x4][0x78] ;  /* 0x01000f00ff0677ac */ /* 0x000e620008000a00 */
[----:B------:R-:W4:Y:S01]  /*71a0*/  LDC.64 R2, c[0x4][R3] ;  /* 0x0100000003027b82 */ /* 0x000f220000000a00 */
[----:B------:R-:W5:Y:S01]  /*71b0*/  LDCU.64 UR4, c[0x4][0x10] ;  /* 0x01000200ff0477ac */ /* 0x000f620008000a00 */
[----:B---3--:R-:W-:Y:S01]  /*71c0*/  MOV R5, UR9 ;  /* 0x0000000900057c02 */ /* 0x008fe20008000f00 */
[----:B------:R-:W-:Y:S01]  /*71d0*/  IMAD.U32 R4, RZ, RZ, UR8 ;  /* 0x00000008ff047e24 */ /* 0x000fe2000f8e00ff */
[----:B-1----:R-:W-:Y:S01]  /*71e0*/  MOV R7, UR7 ;  /* 0x0000000700077c02 */ /* 0x002fe20008000f00 */
[----:B------:R-:W-:Y:S01]  /*71f0*/  IMAD.U32 R6, RZ, RZ, UR6 ;  /* 0x00000006ff067e24 */ /* 0x000fe2000f8e00ff */
[----:B-----5:R-:W-:Y:S01]  /*7200*/  MOV R11, UR5 ;  /* 0x00000005000b7c02 */ /* 0x020fe20008000f00 */
[----:B------:R-:W-:Y:S02]  /*7210*/  IMAD.U32 R10, RZ, RZ, UR4 ;  /* 0x00000004ff0a7e24 */ /* 0x000fe4000f8e00ff */
[----:B------:R-:W-:Y:S07]  /*7220*/  LEPC R20, `(.L_x_118) ;  /* 0x000000001014794e */ /* 0x000fee0000000000 */
[----:B--2-4-:R-:W-:Y:S05]  /*7230*/  CALL.ABS.NOINC R2 ;  /* 0x0000000002007343 */ /* 0x014fea0003c00000 */
.L_x_118:
[----:B------:R-:W-:Y:S01]  /*7240*/  ISETP.NE.AND P6, PT, R61, RZ, PT ;  /* 0x000000ff3d00720c */ /* 0x000fe20003fc5270 */
[----:B------:R-:W-:Y:S05]  /*7250*/  WARPSYNC.ALL ;  /* 0x0000000000007948 */ /* 0x000fea0003800000 */
[----:B------:R-:W-:Y:S01]  /*7260*/  R2UR UR4, R25 ;  /* 0x00000000190472ca */ /* 0x000fe200000e0000 */
[--C-:B-1--4-:R-:W-:Y:S01]  /*7270*/  HADD2.F32 R3, -RZ, R28.reuse.H0_H0 ;  /* 0x2000001cff037230 */ /* 0x112fe20000004100 */
[----:B------:R-:W1:Y:S01]  /*7280*/  S2R R68, SR_CgaCtaId ;  /* 0x0000000000447919 */ /* 0x000e620000008800 */
[--C-:B------:R-:W-:Y:S01]  /*7290*/  HADD2.F32 R20, -RZ, R29.reuse.H0_H0 ;  /* 0x2000001dff147230 */ /* 0x100fe20000004100 */
[----:B------:R-:W-:Y:S01]  /*72a0*/  ISETP.NE.AND P0, PT, R60, RZ, PT ;  /* 0x000000ff3c00720c */ /* 0x000fe20003f05270 */
[----:B------:R-:W-:Y:S01]  /*72b0*/  HADD2.F32 R21, -RZ, R29.H1_H1 ;  /* 0x3000001dff157230 */ /* 0x000fe20000004100 */
[----:B------:R-:W-:Y:S07]  /*72c0*/  BSSY.RECONVERGENT B0, `(.L_x_119) ;  /* 0x0000050000007945 */ /* 0x000fee0003800200 */
[----:B------:R-:W3:Y:S02]  /*72d0*/  LDTM.16dp256bit.x4 R4, tmem[UR4+0x20] ;  /* 0x00002004000479ee */ /* 0x000ee40008120000 */
[C---:B---3--:R-:W-:Y:S01]  /*72e0*/  FMUL R0, R24.reuse, R4 ;  /* 0x0000000418007220 */ /* 0x048fe20000400000 */
[----:B------:R-:W-:Y:S02]  /*72f0*/  HADD2.F32 R4, -RZ, R28.H1_H1 ;  /* 0x3000001cff047230 */ /* 0x000fe40000004100 */
[C---:B------:R-:W-:Y:S01]  /*7300*/  FMUL R2, R24.reuse, R5 ;  /* 0x0000000518027220 */ /* 0x040fe20000400000 */
[C---:B------:R-:W-:Y:S01]  /*7310*/  FMUL R7, R24.reuse, R7 ;  /* 0x0000000718077220 */ /* 0x040fe20000400000 */
[C---:B------:R-:W-:Y:S01]  /*7320*/  FFMA R0, R27.reuse, R3, R0 ;  /* 0x000000031b007223 */ /* 0x040fe20000000000 */
[C---:B------:R-:W-:Y:S01]  /*7330*/  FMUL R3, R24.reuse, R6 ;  /* 0x0000000618037220 */ /* 0x040fe20000400000 */
[C---:B------:R-:W-:Y:S01]  /*7340*/  FFMA R2, R27.reuse, R4, R2 ;  /* 0x000000041b027223 */ /* 0x040fe20000000002 */
[C---:B------:R-:W-:Y:S01]  /*7350*/  FMUL R4, R24.reuse, R8 ;  /* 0x0000000818047220 */ /* 0x040fe20000400000 */
[----:B------:R-:W-:Y:S01]  /*7360*/  FMUL R8, R24, R12 ;  /* 0x0000000c18087220 */ /* 0x000fe20000400000 */
[C---:B------:R-:W-:Y:S01]  /*7370*/  FFMA R3, R27.reuse, R20, R3 ;  /* 0x000000141b037223 */ /* 0x040fe20000000003 */
[----:B------:R-:W-:Y:S01]  /*7380*/  FFMA R7, R27, R21, R7 ;  /* 0x000000151b077223 */ /* 0x000fe20000000007 */
[----:B------:R-:W-:Y:S01]  /*7390*/  F2FP.F16.F32.PACK_AB R32, R2, R0 ;  /* 0x000000000220723e */ /* 0x000fe200000000ff */
[C---:B------:R-:W-:Y:S01]  /*73a0*/  FMUL R12, R24.reuse, R16 ;  /* 0x00000010180c7220 */ /* 0x040fe20000400000 */
[--C-:B------:R-:W-:Y:S02]  /*73b0*/  HADD2.F32 R16, -RZ, R30.reuse.H0_H0 ;  /* 0x2000001eff107230 */ /* 0x100fe40000004100 */
[C---:B------:R-:W-:Y:S01]  /*73c0*/  FMUL R5, R24.reuse, R9 ;  /* 0x0000000918057220 */ /* 0x040fe20000400000 */
[----:B------:R-:W-:Y:S01]  /*73d0*/  F2FP.F16.F32.PACK_AB R33, R7, R3 ;  /* 0x000000030721723e */ /* 0x000fe200000000ff */
[----:B------:R-:W-:Y:S02]  /*73e0*/  HADD2.F32 R0, -RZ, R30.H1_H1 ;  /* 0x3000001eff007230 */ /* 0x000fe40000004100 */
[C---:B------:R-:W-:Y:S01]  /*73f0*/  FMUL R6, R24.reuse, R10 ;  /* 0x0000000a18067220 */ /* 0x040fe20000400000 */
[--C-:B------:R-:W-:Y:S02]  /*7400*/  HADD2.F32 R2, -RZ, R31.reuse.H0_H0 ;  /* 0x2000001fff027230 */ /* 0x100fe40000004100 */
[C---:B------:R-:W-:Y:S01]  /*7410*/  FMUL R11, R24.reuse, R11 ;  /* 0x0000000b180b7220 */ /* 0x040fe20000400000 */
[----:B------:R-:W-:Y:S02]  /*7420*/  HADD2.F32 R3, -RZ, R31.H1_H1 ;  /* 0x3000001fff037230 */ /* 0x000fe40000004100 */
[C---:B------:R-:W-:Y:S01]  /*7430*/  FFMA R4, R27.reuse, R16, R4 ;  /* 0x000000101b047223 */ /* 0x040fe20000000004 */
[C---:B------:R-:W-:Y:S01]  /*7440*/  FFMA R5, R27.reuse, R0, R5 ;  /* 0x000000001b057223 */ /* 0x040fe20000000005 */
[C---:B------:R-:W-:Y:S01]  /*7450*/  FFMA R6, R27.reuse, R2, R6 ;  /* 0x000000021b067223 */ /* 0x040fe20000000006 */
[--C-:B------:R-:W-:Y:S02]  /*7460*/  HADD2.F32 R0, -RZ, R36.reuse.H0_H0 ;  /* 0x20000024ff007230 */ /* 0x100fe40000004100 */
[----:B------:R-:W-:Y:S01]  /*7470*/  FFMA R11, R27, R3, R11 ;  /* 0x000000031b0b7223 */ /* 0x000fe2000000000b */
[----:B------:R-:W-:Y:S01]  /*7480*/  HADD2.F32 R2, -RZ, R36.H1_H1 ;  /* 0x30000024ff027230 */ /* 0x000fe20000004100 */
[----:B------:R-:W-:Y:S01]  /*7490*/  F2FP.F16.F32.PACK_AB R34, R5, R4 ;  /* 0x000000040522723e */ /* 0x000fe200000000ff */
[C---:B------:R-:W-:Y:S01]  /*74a0*/  FMUL R9, R24.reuse, R13 ;  /* 0x0000000d18097220 */ /* 0x040fe20000400000 */
[--C-:B------:R-:W-:Y:S01]  /*74b0*/  HADD2.F32 R3, -RZ, R37.reuse.H0_H0 ;  /* 0x20000025ff037230 */ /* 0x100fe20000004100 */
[----:B------:R-:W-:Y:S01]  /*74c0*/  F2FP.F16.F32.PACK_AB R35, R11, R6 ;  /* 0x000000060b23723e */ /* 0x000fe200000000ff */
[C---:B------:R-:W-:Y:S01]  /*74d0*/  FMUL R10, R24.reuse, R14 ;  /* 0x0000000e180a7220 */ /* 0x040fe20000400000 */
[C---:B------:R-:W-:Y:S01]  /*74e0*/  FFMA R8, R27.reuse, R0, R8 ;  /* 0x000000001b087223 */ /* 0x040fe20000000008 */
[C---:B------:R-:W-:Y:S01]  /*74f0*/  FFMA R9, R27.reuse, R2, R9 ;  /* 0x000000021b097223 */ /* 0x040fe20000000009 */
[----:B------:R-:W-:Y:S01]  /*7500*/  HADD2.F32 R0, -RZ, R37.H1_H1 ;  /* 0x30000025ff007230 */ /* 0x000fe20000004100 */
[----:B------:R3:W-:Y:S01]  /*7510*/  STSM.16.M88.4 [R63+0x1200], R32 ;  /* 0x001200203f007844 */ /* 0x0007e20000000200 */
[----:B------:R-:W-:Y:S01]  /*7520*/  FFMA R10, R27, R3, R10 ;  /* 0x000000031b0a7223 */ /* 0x000fe2000000000a */
[C---:B------:R-:W-:Y:S01]  /*7530*/  FMUL R15, R24.reuse, R15 ;  /* 0x0000000f180f7220 */ /* 0x040fe20000400000 */
[----:B------:R-:W-:Y:S01]  /*7540*/  F2FP.F16.F32.PACK_AB R8, R9, R8 ;  /* 0x000000080908723e */ /* 0x000fe200000000ff */
[--C-:B------:R-:W-:Y:S02]  /*7550*/  HADD2.F32 R2, -RZ, R38.reuse.H0_H0 ;  /* 0x20000026ff027230 */ /* 0x100fe40000004100 */
[C---:B------:R-:W-:Y:S01]  /*7560*/  FMUL R13, R24.reuse, R17 ;  /* 0x00000011180d7220 */ /* 0x040fe20000400000 */
[----:B------:R-:W-:Y:S02]  /*7570*/  HADD2.F32 R3, -RZ, R38.H1_H1 ;  /* 0x30000026ff037230 */ /* 0x000fe40000004100 */
[C---:B------:R-:W-:Y:S01]  /*7580*/  FMUL R14, R24.reuse, R18 ;  /* 0x00000012180e7220 */ /* 0x040fe20000400000 */
[--C-:B------:R-:W-:Y:S02]  /*7590*/  HADD2.F32 R4, -RZ, R39.reuse.H0_H0 ;  /* 0x20000027ff047230 */ /* 0x100fe40000004100 */
[C---:B------:R-:W-:Y:S01]  /*75a0*/  FFMA R15, R27.reuse, R0, R15 ;  /* 0x000000001b0f7223 */ /* 0x040fe2000000000f */
[----:B------:R-:W-:Y:S01]  /*75b0*/  MOV R0, UR46 ;  /* 0x0000002e00007c02 */ /* 0x000fe20008000f00 */
[----:B------:R-:W-:Y:S02]  /*75c0*/  HADD2.F32 R5, -RZ, R39.H1_H1 ;  /* 0x30000027ff057230 */ /* 0x000fe40000004100 */
[----:B------:R-:W-:Y:S01]  /*75d0*/  FMUL R19, R24, R19 ;  /* 0x0000001318137220 */ /* 0x000fe20000400000 */
[C---:B------:R-:W-:Y:S01]  /*75e0*/  FFMA R12, R27.reuse, R2, R12 ;  /* 0x000000021b0c7223 */ /* 0x040fe2000000000c */
[C---:B------:R-:W-:Y:S01]  /*75f0*/  FFMA R13, R27.reuse, R3, R13 ;  /* 0x000000031b0d7223 */ /* 0x040fe2000000000d */
[C---:B------:R-:W-:Y:S01]  /*7600*/  FFMA R14, R27.reuse, R4, R14 ;  /* 0x000000041b0e7223 */ /* 0x040fe2000000000e */
[----:B------:R-:W-:Y:S01]  /*7610*/  FFMA R19, R27, R5, R19 ;  /* 0x000000051b137223 */ /* 0x000fe20000000013 */
[----:B------:R-:W-:Y:S02]  /*7620*/  F2FP.F16.F32.PACK_AB R9, R15, R10 ;  /* 0x0000000a0f09723e */ /* 0x000fe400000000ff */
[----:B------:R-:W-:Y:S02]  /*7630*/  F2FP.F16.F32.PACK_AB R10, R13, R12 ;  /* 0x0000000c0d0a723e */ /* 0x000fe400000000ff */
[----:B------:R-:W-:Y:S02]  /*7640*/  F2FP.F16.F32.PACK_AB R11, R19, R14 ;  /* 0x0000000e130b723e */ /* 0x000fe400000000ff */
[----:B------:R-:W-:Y:S02]  /*7650*/  @P6 LEA R0, R0, UR44, 0x3 ;  /* 0x0000002c00006c11 */ /* 0x000fe4000f8e18ff */
[----:B------:R-:W-:Y:S01]  /*7660*/  LEA R2, R64, UR44, 0x3 ;  /* 0x0000002c40027c11 */ /* 0x000fe2000f8e18ff */
[----:B------:R3:W-:Y:S01]  /*7670*/  STSM.16.M88.4 [R62+0x1200], R8 ;  /* 0x001200083e007844 */ /* 0x0007e20000000200 */
[----:B------:R-:W-:Y:S02]  /*7680*/  @P6 IADD3 R0, PT, PT, R0, 0xa0, RZ ;  /* 0x000000a000006810 */ /* 0x000fe40007ffe0ff */
[----:B------:R-:W-:Y:S01]  /*7690*/  @P6 SHF.L.U32 R3, R58, 0x1f, RZ ;  /* 0x0000001f3a036819 */ /* 0x000fe200000006ff */
[----:B------:R-:W-:Y:S01]  /*76a0*/  @!PT LDS RZ, [RZ] ;  /* 0x00000000fffff984 */ /* 0x000fe20000000800 */
[----:B------:R-:W-:Y:S01]  /*76b0*/  @!PT LDS RZ, [RZ] ;  /* 0x00000000fffff984 */ /* 0x000fe20000000800 */
[----:B------:R-:W-:Y:S01]  /*76c0*/  @!PT LDS RZ, [RZ] ;  /* 0x00000000fffff984 */ /* 0x000fe20000000800 */
[----:B------:R-:W-:Y:S01]  /*76d0*/  @!PT LDS RZ, [RZ] ;  /* 0x00000000fffff984 */ /* 0x000fe20000000800 */
[----:B------:R4:W-:Y:S06]  /*76e0*/  MEMBAR.ALL.CTA ;  /* 0x0000000000007992 */ /* 0x0009ec0000008000 */
[----:B----4-:R-:W4:Y:S01]  /*76f0*/  FENCE.VIEW.ASYNC.S ;  /* 0x00000000000073c6 */ /* 0x010f220000000000 */
[----:B-1----:R-:W-:Y:S01]  /*7700*/  @P6 PRMT R0, R68, 0x654, R0 ;  /* 0x0000065444006816 */ /* 0x002fe20000000000 */
[----:B----4-:R-:W-:Y:S06]  /*7710*/  BAR.SYNC.DEFER_BLOCKING 0x1, 0x80 ;  /* 0x0042000000007b1d */ /* 0x010fec0000010000 */
[----:B------:R-:W-:Y:S05]  /*7720*/  @P0 BRA `(.L_x_120) ;  /* 0x0000000000240947 */ /* 0x000fea0003800000 */
[----:B------:R-:W-:Y:S02]  /*7730*/  UIADD3 UR4, UP0, UPT, UR62, 0x680, URZ ;  /* 0x000006803e047890 */ /* 0x000fe4000ff1e0ff */
[----:B------:R-:W-:Y:S02]  /*7740*/  UIADD3 UR9, UPT, UPT, UR49, 0x20, URZ ;  /* 0x0000002031097890 */ /* 0x000fe4000fffe0ff */
[----:B------:R-:W-:Y:S02]  /*7750*/  UIADD3 UR8, UPT, UPT, UR44, 0x1200, URZ ;  /* 0x000012002c087890 */ /* 0x000fe4000fffe0ff */
[----:B------:R-:W-:Y:S01]  /*7760*/  UIADD3.X UR5, UPT, UPT, URZ, UR63, URZ, UP0, !UPT ;  /* 0x0000003fff057290 */ /* 0x000fe200087fe4ff */
[----:B------:R-:W-:Y:S01]  /*7770*/  UMOV UR10, UR50 ;  /* 0x00000032000a7c82 */ /* 0x000fe20008000000 */
[----:B------:R-:W-:Y:S07]  /*7780*/  UMOV UR11, UR36 ;  /* 0x00000024000b7c82 */ /* 0x000fee0008000000 */
[----:B------:R1:W-:Y:S01]  /*7790*/  UTMASTG.3D [UR8], [UR4] ;  /* 0x00000008040073b5 */ /* 0x0003e20008010000 */
[----:B------:R0:W-:Y:S01]  /*77a0*/  UTMACMDFLUSH ;  /* 0x00000000000079b7 */ /* 0x0001e20000000000 */
[----:B-1----:R-:W-:Y:S04]  /*77b0*/  DEPBAR.LE SB0, 0x1 ;  /* 0x000080400000791a */ /* 0x002fe80000000000 */
.L_x_120:
[----:B------:R-:W-:Y:S05]  /*77c0*/  BSYNC.RECONVERGENT B0 ;  /* 0x0000000000007941 */ /* 0x000fea0003800200 */
.L_x_119:
[----:B------:R-:W-:Y:S01]  /*77d0*/  BAR.SYNC.DEFER_BLOCKING 0x1, 0x80 ;  /* 0x0042000000007b1d */ /* 0x000fe20000010000 */
[----:B------:R-:W-:Y:S04]  /*77e0*/  UIADD3 UR4, UPT, UPT, UR46, 0x1, URZ ;  /* 0x000000012e047890 */ /* 0x000fe8000fffe0ff */
[----:B------:R-:W-:Y:S04]  /*77f0*/  UISETP.NE.AND UP0, UPT, UR4, 0x4, UPT ;  /* 0x000000040400788c */ /* 0x000fe8000bf05270 */
[----:B------:R-:W-:Y:S01]  /*7800*/  USEL UR45, UR4, URZ, UP0 ;  /* 0x000000ff042d7287 */ /* 0x000fe20008000000 */
[----:B------:R1:W-:Y:S01]  /*7810*/  @P6 SYNCS.ARRIVE.TRANS64.RED.A1T0 RZ, [R0+URZ], RZ ;  /* 0x000000ff00ff69a7 */ /* 0x0003e200081004ff */
[----:B------:R-:W-:Y:S01]  /*7820*/  BSSY B1, `(.L_x_121) ;  /* 0x0000014000017945 */ /* 0x000fe20003800000 */
[----:B------:R-:W4:Y:S02]  /*7830*/  @P6 SYNCS.PHASECHK.TRANS64.TRYWAIT P0, [R2+URZ+0x80], R3 ;  /* 0x00008003020065a7 */ /* 0x000f2400080011ff */
[----:B----4-:R-:W-:Y:S01]  /*7840*/  @P6 SEL R66, RZ, 0x1, !P0 ;  /* 0x00000001ff426807 */ /* 0x010fe20004000000 */
[----:B-1----:R-:W-:Y:S06]  /*7850*/  @!P6 BRA `(.L_x_122) ;  /* 0x000000000040e947 */ /* 0x002fec0003800000 */
[----:B------:R-:W-:Y:S01]  /*7860*/  ISETP.NE.AND P1, PT, R67, RZ, PT ;  /* 0x000000ff4300720c */ /* 0x000fe20003f25270 */
[----:B------:R-:W-:Y:S01]  /*7870*/  BSSY B0, `(.L_x_123) ;  /* 0x0000009000007945 */ /* 0x000fe20003800000 */
[----:B------:R-:W-:Y:S11]  /*7880*/  ISETP.NE.AND P0, PT, R66, RZ, PT ;  /* 0x000000ff4200720c */ /* 0x000ff60003f05270 */
[----:B------:R-:W-:Y:S05]  /*7890*/  @P1 IMAD R3, R64, 0x1000, R65 ;  /* 0x0000100040031824 */ /* 0x000fea00078e0241 */
[----:B------:R-:W-:Y:S05]  /*78a0*/  @P1 IADD3 R0, PT, PT, R3, UR44, RZ ;  /* 0x0000002c03001c10 */ /* 0x000fea000fffe0ff */
[----:B------:R-:W-:Y:S01]  /*78b0*/  @P1 IMAD.IADD R0, R59, 0x1, R0 ;  /* 0x000000013b001824 */ /* 0x000fe200078e0200 */
[----:B------:R-:W-:Y:S06]  /*78c0*/  @P0 BRA `(.L_x_124) ;  /* 0x00000000000c0947 */ /* 0x000fec0003800000 */
[----:B------:R-:W-:Y:S04]  /*78d0*/  SHF.L.U32 R4, R58, 0x1f, RZ ;  /* 0x0000001f3a047819 */ /* 0x000fe800000006ff */
[----:B------:R-:W1:Y:S02]  /*78e0*/  SYNCS.PHASECHK.TRANS64.TRYWAIT P0, [R2+URZ+0x80], R4 ;  /* 0x00008004020075a7 */ /* 0x000e6400080011ff */
[----:B-1----:R-:W-:Y:S05]  /*78f0*/  @!P0 BRA `(.L_x_125) ;  /* 0x0000001c00f48947 */ /* 0x002fea0003800000 */
.L_x_124:
[----:B------:R-:W-:Y:S05]  /*7900*/  BSYNC B0 ;  /* 0x0000000000007941 */ /* 0x000fea0003800000 */
.L_x_123:
[----:B------:R-:W-:Y:S02]  /*7910*/  ISETP.NE.AND P0, PT, R67, RZ, PT ;  /* 0x000000ff4300720c */ /* 0x000fe40003f05270 */
[----:B------:R-:W-:Y:S11]  /*7920*/  IADD3 R64, PT, PT, R64, 0x1, RZ ;  /* 0x0000000140407810 */ /* 0x000ff60007ffe0ff */
[----:B------:R-:W-:Y:S05]  /*7930*/  @P0 WARPSYNC.ALL ;  /* 0x0000000000000948 */ /* 0x000fea0003800000 */
[----:B------:R4:W1:Y:S04]  /*7940*/  @P0 LDSM.16.M88.4 R28, [R3+UR44+0x200] ;  /* 0x0002002c031c083b */ /* 0x0008680008000200 */
[----:B------:R4:W1:Y:S02]  /*7950*/  @P0 LDSM.16.M88.4 R36, [R0+0x200] ;  /* 0x000200000024083b */ /* 0x0008640000000200 */
.L_x_122:
[----:B------:R-:W-:Y:S05]  /*7960*/  BSYNC B1 ;  /* 0x0000000000017941 */ /* 0x000fea0003800000 */
.L_x_121:
[----:B----4-:R-:W-:Y:S05]  /*7970*/  VIADD R0, R25, 0x40 ;  /* 0x0000004019007836 */ /* 0x010fea0000000000 */
[----:B------:R-:W-:Y:S04]  /*7980*/  SHF.R.U32.HI R0, RZ, 0x15, R0 ;  /* 0x00000015ff007819 */ /* 0x000fe80000011600 */
[----:B------:R-:W-:Y:S11]  /*7990*/  LOP3.LUT P0, RZ, R0, 0x3, R50, 0x48, !PT ;  /* 0x0000000300ff7812 */ /* 0x000ff60007804832 */
[----:B------:R-:W-:Y:S02]  /*79a0*/  @!UPT UIADD3 URZ, UPT, UPT, URZ, URZ, URZ ;  /* 0x000000fffffff290 */ /* 0x000fe4000fffe0ff */
[----:B------:R-:W-:Y:S05]  /*79b0*/  @!P0 BRA `(.L_x_126) ;  /* 0x0000000000408947 */ /* 0x000fea0003800000 */
[----:B------:R-:W4:Y:S01]  /*79c0*/  LDCU.64 UR8, c[0x4][0x70] ;  /* 0x01000e00ff0877ac */ /* 0x000f220008000a00 */
[----:B------:R-:W-:Y:S01]  /*79d0*/  MOV R3, 0x0 ;  /* 0x0000000000037802 */ /* 0x000fe20000000f00 */
[----:B------:R-:W-:Y:S02]  /*79e0*/  HFMA2 R12, -RZ, RZ, 0, 5.9604644775390625e-08 ;  /* 0x00000001ff0c7431 */ /* 0x000fe400000001ff */
[----:B---3--:R-:W-:Y:S02]  /*79f0*/  IMAD.MOV.U32 R8, RZ, RZ, 0x192 ;  /* 0x00000192ff087424 */ /* 0x008fe400078e00ff */
[----:B------:R-:W-:Y:S01]  /*7a00*/  IMAD.MOV.U32 R13, RZ, RZ, RZ ;  /* 0x000000ffff0d7224 */ /* 0x000fe200078e00ff */
[----:B------:R-:W3:Y:S01]  /*7a10*/  LDCU.64 UR6, c[0x4][0x78] ;  /* 0x01000f00ff0677ac */ /* 0x000ee20008000a00 */
[----:B-1----:R-:W1:Y:S01]  /*7a20*/  LDC.64 R2, c[0x4][R3] ;  /* 0x0100000003027b82 */ /* 0x002e620000000a00 */
[----:B------:R-:W5:Y:S01]  /*7a30*/  LDCU.64 UR4, c[0x4][0x10] ;  /* 0x01000200ff0477ac */ /* 0x000f620008000a00 */
[----:B----4-:R-:W-:Y:S01]  /*7a40*/  MOV R5, UR9 ;  /* 0x0000000900057c02 */ /* 0x010fe20008000f00 */
[----:B------:R-:W-:Y:S01]  /*7a50*/  IMAD.U32 R4, RZ, RZ, UR8 ;  /* 0x00000008ff047e24 */ /* 0x000fe2000f8e00ff */
[----:B---3--:R-:W-:Y:S01]  /*7a60*/  MOV R7, UR7 ;  /* 0x0000000700077c02 */ /* 0x008fe20008000f00 */
[----:B------:R-:W-:Y:S01]  /*7a70*/  IMAD.U32 R6, RZ, RZ, UR6 ;  /* 0x00000006ff067e24 */ /* 0x000fe2000f8e00ff */
[----:B-----5:R-:W-:Y:S01]  /*7a80*/  MOV R11, UR5 ;  /* 0x00000005000b7c02 */ /* 0x020fe20008000f00 */
[----:B------:R-:W-:Y:S02]  /*7a90*/  IMAD.U32 R10, RZ, RZ, UR4 ;  /* 0x00000004ff0a7e24 */ /* 0x000fe4000f8e00ff */
[----:B------:R-:W-:Y:S07]  /*7aa0*/  LEPC R20, `(.L_x_126) ;  /* 0x000000001014794e */ /* 0x000fee0000000000 */
[----:B-12---:R-:W-:Y:S05]  /*7ab0*/  CALL.ABS.NOINC R2 ;  /* 0x0000000002007343 */ /* 0x006fea0003c00000 */
.L_x_126:
[----:B------:R-:W-:Y:S01]  /*7ac0*/  ISETP.NE.AND P6, PT, R61, RZ, PT ;  /* 0x000000ff3d00720c */ /* 0x000fe20003fc5270 */
[----:B------:R-:W-:Y:S05]  /*7ad0*/  WARPSYNC.ALL ;  /* 0x0000000000007948 */ /* 0x000fea0003800000 */
[----:B------:R-:W-:Y:S01]  /*7ae0*/  R2UR UR4, R25 ;  /* 0x00000000190472ca */ /* 0x000fe200000e0000 */
[--C-:B-1----:R-:W-:Y:S01]  /*7af0*/  HADD2.F32 R3, -RZ, R28.reuse.H0_H0 ;  /* 0x2000001cff037230 */ /* 0x102fe20000004100 */
[----:B------:R-:W-:Y:S01]  /*7b00*/  ISETP.NE.AND P0, PT, R60, RZ, PT ;  /* 0x000000ff3c00720c */ /* 0x000fe20003f05270 */
[--C-:B------:R-:W-:Y:S01]  /*7b10*/  HADD2.F32 R20, -RZ, R29.reuse.H0_H0 ;  /* 0x2000001dff147230 */ /* 0x100fe20000004100 */
[----:B------:R-:W-:Y:S01]  /*7b20*/  BSSY.RECONVERGENT B0, `(.L_x_127) ;  /* 0x0000051000007945 */ /* 0x000fe20003800200 */
[----:B------:R-:W-:Y:S08]  /*7b30*/  HADD2.F32 R21, -RZ, R29.H1_H1 ;  /* 0x3000001dff157230 */ /* 0x000ff00000004100 */
[----:B---3--:R-:W1:Y:S02]  /*7b40*/  LDTM.16dp256bit.x4 R4, tmem[UR4+0x40] ;  /* 0x00004004000479ee */ /* 0x008e640008120000 */
[C---:B-1----:R-:W-:Y:S01]  /*7b50*/  FMUL R0, R24.reuse, R4 ;  /* 0x0000000418007220 */ /* 0x042fe20000400000 */
[----:B------:R-:W-:Y:S02]  /*7b60*/  HADD2.F32 R4, -RZ, R28.H1_H1 ;  /* 0x3000001cff047230 */ /* 0x000fe40000004100 */
[C---:B------:R-:W-:Y:S01]  /*7b70*/  FMUL R2, R24.reuse, R5 ;  /* 0x0000000518027220 */ /* 0x040fe20000400000 */
[C---:B------:R-:W-:Y:S01]  /*7b80*/  FMUL R7, R24.reuse, R7 ;  /* 0x0000000718077220 */ /* 0x040fe20000400000 */
[C---:B------:R-:W-:Y:S01]  /*7b90*/  FFMA R0, R27.reuse, R3, R0 ;  /* 0x000000031b007223 */ /* 0x040fe20000000000 */
[C---:B------:R-:W-:Y:S01]  /*7ba0*/  FMUL R3, R24.reuse, R6 ;  /* 0x0000000618037220 */ /* 0x040fe20000400000 */
[C---:B------:R-:W-:Y:S01]  /*7bb0*/  FFMA R2, R27.reuse, R4, R2 ;  /* 0x000000041b027223 */ /* 0x040fe20000000002 */
[C---:B------:R-:W-:Y:S01]  /*7bc0*/  FMUL R4, R24.reuse, R8 ;  /* 0x0000000818047220 */ /* 0x040fe20000400000 */
[C---:B------:R-:W-:Y:S01]  /*7bd0*/  FMUL R8, R24.reuse, R12 ;  /* 0x0000000c18087220 */ /* 0x040fe20000400000 */
[----:B------:R-:W-:Y:S01]  /*7be0*/  FMUL R12, R24, R16 ;  /* 0x00000010180c7220 */ /* 0x000fe20000400000 */
[C---:B------:R-:W-:Y:S01]  /*7bf0*/  FFMA R3, R27.reuse, R20, R3 ;  /* 0x000000141b037223 */ /* 0x040fe20000000003 */
[----:B------:R-:W-:Y:S01]  /*7c00*/  F2FP.F16.F32.PACK_AB R32, R2, R0 ;  /* 0x000000000220723e */ /* 0x000fe200000000ff */
[--C-:B------:R-:W-:Y:S02]  /*7c10*/  HADD2.F32 R16, -RZ, R30.reuse.H0_H0 ;  /* 0x2000001eff107230 */ /* 0x100fe40000004100 */
[C---:B------:R-:W-:Y:S01]  /*7c20*/  FMUL R5, R24.reuse, R9 ;  /* 0x0000000918057220 */ /* 0x040fe20000400000 */
[----:B------:R-:W-:Y:S02]  /*7c30*/  HADD2.F32 R0, -RZ, R30.H1_H1 ;  /* 0x3000001eff007230 */ /* 0x000fe40000004100 */
[C---:B------:R-:W-:Y:S01]  /*7c40*/  FFMA R7, R27.reuse, R21, R7 ;  /* 0x000000151b077223 */ /* 0x040fe20000000007 */
[--C-:B------:R-:W-:Y:S02]  /*7c50*/  HADD2.F32 R2, -RZ, R31.reuse.H0_H0 ;  /* 0x2000001fff027230 */ /* 0x100fe40000004100 */
[C---:B------:R-:W-:Y:S01]  /*7c60*/  FMUL R6, R24.reuse, R10 ;  /* 0x0000000a18067220 */ /* 0x040fe20000400000 */
[C---:B------:R-:W-:Y:S01]  /*7c70*/  FFMA R4, R27.reuse, R16, R4 ;  /* 0x000000101b047223 */ /* 0x040fe20000000004 */
[----:B------:R-:W-:Y:S01]  /*7c80*/  FFMA R5, R27, R0, R5 ;  /* 0x000000001b057223 */ /* 0x000fe20000000005 */
[----:B------:R-:W-:Y:S01]  /*7c90*/  F2FP.F16.F32.PACK_AB R33, R7, R3 ;  /* 0x000000030721723e */ /* 0x000fe200000000ff */
[----:B------:R-:W-:Y:S02]  /*7ca0*/  HADD2.F32 R16, -RZ, R31.H1_H1 ;  /* 0x3000001fff107230 */ /* 0x000fe40000004100 */
        /* <DEDUP_REMOVED lines=9> */
[C---:B------:R-:W-:Y:S01]  /*7d40*/  FFMA R8, R27.reuse, R0, R8 ;  /* 0x000000001b087223 */ /* 0x040fe20000000008 */
[C---:B------:R-:W-:Y:S01]  /*7d50*/  FFMA R9, R27.reuse, R2, R9 ;  /* 0x000000021b097223 */ /* 0x040fe20000000009 */
[----:B------:R-:W-:Y:S02]  /*7d60*/  HADD2.F32 R0, -RZ, R37.H1_H1 ;  /* 0x30000025ff007230 */ /* 0x000fe40000004100 */
[----:B------:R-:W-:Y:S01]  /*7d70*/  FFMA R10, R27, R3, R10 ;  /* 0x000000031b0a7223 */ /* 0x000fe2000000000a */
[----:B------:R-:W-:Y:S01]  /*7d80*/  F2FP.F16.F32.PACK_AB R35, R11, R6 ;  /* 0x000000060b23723e */ /* 0x000fe200000000ff */
[C---:B------:R-:W-:Y:S01]  /*7d90*/  FMUL R15, R24.reuse, R15 ;  /* 0x0000000f180f7220 */ /* 0x040fe20000400000 */
[--C-:B------:R-:W-:Y:S02]  /*7da0*/  HADD2.F32 R2, -RZ, R38.reuse.H0_H0 ;  /* 0x20000026ff027230 */ /* 0x100fe40000004100 */
[C---:B------:R-:W-:Y:S01]  /*7db0*/  FMUL R13, R24.reuse, R17 ;  /* 0x00000011180d7220 */ /* 0x040fe20000400000 */
[----:B------:R-:W-:Y:S01]  /*7dc0*/  HADD2.F32 R3, -RZ, R38.H1_H1 ;  /* 0x30000026ff037230 */ /* 0x000fe20000004100 */
[----:B------:R1:W-:Y:S01]  /*7dd0*/  STSM.16.M88.4 [R63+0x2200], R32 ;  /* 0x002200203f007844 */ /* 0x0003e20000000200 */
[----:B------:R-:W-:Y:S01]  /*7de0*/  F2FP.F16.F32.PACK_AB R8, R9, R8 ;  /* 0x000000080908723e */ /* 0x000fe200000000ff */
[--C-:B------:R-:W-:Y:S02]  /*7df0*/  HADD2.F32 R4, -RZ, R39.reuse.H0_H0 ;  /* 0x20000027ff047230 */ /* 0x100fe40000004100 */
[C---:B------:R-:W-:Y:S01]  /*7e00*/  FMUL R14, R24.reuse, R18 ;  /* 0x00000012180e7220 */ /* 0x040fe20000400000 */
[----:B------:R-:W-:Y:S02]  /*7e10*/  HADD2.F32 R5, -RZ, R39.H1_H1 ;  /* 0x30000027ff057230 */ /* 0x000fe40000004100 */
[C---:B------:R-:W-:Y:S01]  /*7e20*/  FFMA R15, R27.reuse, R0, R15 ;  /* 0x000000001b0f7223 */ /* 0x040fe2000000000f */
[----:B------:R-:W-:Y:S01]  /*7e30*/  MOV R0, UR45 ;  /* 0x0000002d00007c02 */ /* 0x000fe20008000f00 */
        /* <DEDUP_REMOVED lines=18> */
[----:B---3--:R-:W3:Y:S01]  /*7f60*/  FENCE.VIEW.ASYNC.S ;  /* 0x00000000000073c6 */ /* 0x008ee20000000000 */
[----:B------:R-:W-:Y:S01]  /*7f70*/  @P6 PRMT R0, R68, 0x654, R0 ;  /* 0x0000065444006816 */ /* 0x000fe20000000000 */
[----:B---3--:R-:W-:Y:S06]  /*7f80*/  BAR.SYNC.DEFER_BLOCKING 0x1, 0x80 ;  /* 0x0042000000007b1d */ /* 0x008fec0000010000 */
        /* <DEDUP_REMOVED lines=9> */
[----:B---3--:R-:W-:Y:S04]  /*8020*/  DEPBAR.LE SB0, 0x1 ;  /* 0x000080400000791a */ /* 0x008fe80000000000 */
.L_x_128:
[----:B------:R-:W-:Y:S05]  /*8030*/  BSYNC.RECONVERGENT B0 ;  /* 0x0000000000007941 */ /* 0x000fea0003800200 */
.L_x_127:
        /* <DEDUP_REMOVED lines=8> */
[----:B---3--:R-:W-:Y:S06]  /*80c0*/  @!P6 BRA `(.L_x_130) ;  /* 0x000000000040e947 */ /* 0x008fec0003800000 */
        /* <DEDUP_REMOVED lines=8> */
[----:B------:R-:W3:Y:S02]  /*8150*/  SYNCS.PHASECHK.TRANS64.TRYWAIT P0, [R3+URZ+0x80], R0 ;  /* 0x00008000030075a7 */ /* 0x000ee400080011ff */
[----:B---3--:R-:W-:Y:S05]  /*8160*/  @!P0 BRA `(.L_x_133) ;  /* 0x0000001400ec8947 */ /* 0x008fea0003800000 */
.L_x_132:
[----:B------:R-:W-:Y:S05]  /*8170*/  BSYNC B0 ;  /* 0x0000000000007941 */ /* 0x000fea0003800000 */
.L_x_131:
[----:B------:R-:W-:Y:S11]  /*8180*/  ISETP.NE.AND P0, PT, R67, RZ, PT ;  /* 0x000000ff4300720c */ /* 0x000ff60003f05270 */
[----:B------:R-:W-:Y:S02]  /*8190*/  @!UPT UIADD3 URZ, UPT, UPT, URZ, URZ, URZ ;  /* 0x000000fffffff290 */ /* 0x000fe4000fffe0ff */
[----:B------:R-:W-:Y:S05]  /*81a0*/  @P0 WARPSYNC.ALL ;  /* 0x0000000000000948 */ /* 0x000fea0003800000 */
[----:B------:R4:W1:Y:S04]  /*81b0*/  @P0 LDSM.16.M88.4 R28, [R64+UR44+0x200] ;  /* 0x0002002c401c083b */ /* 0x0008680008000200 */
[----:B------:R4:W1:Y:S02]  /*81c0*/  @P0 LDSM.16.M88.4 R36, [R2+0x200] ;  /* 0x000200000224083b */ /* 0x0008640000000200 */
.L_x_130:
[----:B------:R-:W-:Y:S05]  /*81d0*/  BSYNC B1 ;  /* 0x0000000000017941 */ /* 0x000fea0003800000 */
.L_x_129:
[----:B---3--:R-:W-:Y:S05]  /*81e0*/  VIADD R0, R25, 0x60 ;  /* 0x0000006019007836 */ /* 0x008fea0000000000 */
[----:B------:R-:W-:Y:S04]  /*81f0*/  SHF.R.U32.HI R0, RZ, 0x15, R0 ;  /* 0x00000015ff007819 */ /* 0x000fe80000011600 */
[----:B------:R-:W-:Y:S11]  /*8200*/  LOP3.LUT P0, RZ, R0, 0x3, R50, 0x48, !PT ;  /* 0x0000000300ff7812 */ /* 0x000ff60007804832 */
[----:B------:R-:W-:Y:S02]  /*8210*/  @!UPT UIADD3 URZ, UPT, UPT, URZ, URZ, URZ ;  /* 0x000000fffffff290 */ /* 0x000fe4000fffe0ff */
[----:B------:R-:W-:Y:S05]  /*8220*/  @!P0 BRA `(.L_x_134) ;  /* 0x0000000000408947 */ /* 0x000fea0003800000 */
[----:B------:R-:W3:Y:S01]  /*8230*/  LDCU.64 UR8, c[0x4][0x70] ;  /* 0x01000e00ff0877ac */ /* 0x000ee20008000a00 */
[----:B------:R-:W-:Y:S01]  /*8240*/  MOV R3, 0x0 ;  /* 0x0000000000037802 */ /* 0x000fe20000000f00 */
[----:B------:R-:W-:Y:S02]  /*8250*/  HFMA2 R12, -RZ, RZ, 0, 5.9604644775390625e-08 ;  /* 0x00000001ff0c7431 */ /* 0x000fe400000001ff */
[----:B-1----:R-:W-:Y:S02]  /*8260*/  IMAD.MOV.U32 R8, RZ, RZ, 0x192 ;  /* 0x00000192ff087424 */ /* 0x002fe400078e00ff */
[----:B------:R-:W-:Y:S01]  /*8270*/  IMAD.MOV.U32 R13, RZ, RZ, RZ ;  /* 0x000000ffff0d7224 */ /* 0x000fe200078e00ff */
[----:B------:R-:W1:Y:S01]  /*8280*/  LDCU.64 UR6, c[0x4][0x78] ;  /* 0x01000f00ff0677ac */ /* 0x000e620008000a00 */
[----:B----4-:R-:W4:Y:S01]  /*8290*/  LDC.64 R2, c[0x4][R3] ;  /* 0x0100000003027b82 */ /* 0x010f220000000a00 */
        /* <DEDUP_REMOVED lines=9> */
.L_x_134:
[----:B------:R-:W-:Y:S01]  /*8330*/  ISETP.NE.AND P0, PT, R60, RZ, PT ;  /* 0x000000ff3c00720c */ /* 0x000fe20003f05270 */
[----:B------:R-:W-:Y:S05]  /*8340*/  WARPSYNC.ALL ;  /* 0x0000000000007948 */ /* 0x000fea0003800000 */
[----:B------:R-:W-:Y:S01]  /*8350*/  R2UR UR4, R25 ;  /* 0x00000000190472ca */ /* 0x000fe200000e0000 */
[----:B------:R-:W3:Y:S01]  /*8360*/  S2UR UR5, SR_CgaCtaId ;  /* 0x00000000000579c3 */ /* 0x000ee20000008800 */
[--C-:B-1----:R-:W-:Y:S01]  /*8370*/  HADD2.F32 R0, -RZ, R28.reuse.H0_H0 ;  /* 0x2000001cff007230 */ /* 0x102fe20000004100 */
[----:B------:R-:W-:Y:S01]  /*8380*/  BSSY.RECONVERGENT B0, `(.L_x_135) ;  /* 0x0000051000007945 */ /* 0x000fe20003800200 */
[----:B----4-:R-:W-:Y:S02]  /*8390*/  HADD2.F32 R2, -RZ, R28.H1_H1 ;  /* 0x3000001cff027230 */ /* 0x010fe40000004100 */
[--C-:B------:R-:W-:Y:S02]  /*83a0*/  HADD2.F32 R3, -RZ, R29.reuse.H0_H0 ;  /* 0x2000001dff037230 */ /* 0x100fe40000004100 */
[----:B------:R-:W-:Y:S02]  /*83b0*/  HADD2.F32 R20, -RZ, R29.H1_H1 ;  /* 0x3000001dff147230 */ /* 0x000fe40000004100 */
[--C-:B------:R-:W-:Y:S02]  /*83c0*/  HADD2.F32 R21, -RZ, R30.reuse.H0_H0 ;  /* 0x2000001eff157230 */ /* 0x100fe40000004100 */
[----:B------:R-:W-:Y:S01]  /*83d0*/  HADD2.F32 R25, -RZ, R30.H1_H1 ;  /* 0x3000001eff197230 */ /* 0x000fe20000004100 */
[----:B------:R-:W1:Y:S01]  /*83e0*/  LDTM.16dp256bit.x4 R4, tmem[UR4+0x60] ;  /* 0x00006004000479ee */ /* 0x000e620008120000 */
[----:B------:R-:W-:Y:S01]  /*83f0*/  R2UR UR4, R26 ;  /* 0x000000001a0472ca */ /* 0x000fe200000e0000 */
[----:B------:R-:W-:Y:S01]  /*8400*/  NOP ;  /* 0x0000000000007918 */ /* 0x000fe20000000000 */
[--C-:B------:R-:W-:Y:S02]  /*8410*/  HADD2.F32 R26, -RZ, R31.reuse.H0_H0 ;  /* 0x2000001fff1a7230 */ /* 0x100fe40000004100 */
[----:B------:R-:W-:Y:S02]  /*8420*/  HADD2.F32 R28, -RZ, R31.H1_H1 ;  /* 0x3000001fff1c7230 */ /* 0x000fe40000004100 */
[--C-:B------:R-:W-:Y:S02]  /*8430*/  HADD2.F32 R29, -RZ, R36.reuse.H0_H0 ;  /* 0x20000024ff1d7230 */ /* 0x100fe40000004100 */
[----:B------:R-:W-:Y:S02]  /*8440*/  HADD2.F32 R30, -RZ, R36.H1_H1 ;  /* 0x30000024ff1e7230 */ /* 0x000fe40000004100 */
[--C-:B------:R-:W-:Y:S02]  /*8450*/  HADD2.F32 R31, -RZ, R37.reuse.H0_H0 ;  /* 0x20000025ff1f7230 */ /* 0x100fe40000004100 */
[----:B------:R-:W-:Y:S01]  /*8460*/  HADD2.F32 R32, -RZ, R37.H1_H1 ;  /* 0x30000025ff207230 */ /* 0x000fe20000004100 */
[----:B------:R-:W-:Y:S01]  /*8470*/  UIADD3 UR4, UPT, UPT, UR4, 0x110, URZ ;  /* 0x0000011004047890 */ /* 0x000fe2000fffe0ff */
[--C-:B------:R-:W-:Y:S02]  /*8480*/  HADD2.F32 R33, -RZ, R38.reuse.H0_H0 ;  /* 0x20000026ff217230 */ /* 0x100fe40000004100 */
[----:B------:R-:W-:Y:S02]  /*8490*/  HADD2.F32 R34, -RZ, R38.H1_H1 ;  /* 0x30000026ff227230 */ /* 0x000fe40000004100 */
[--C-:B------:R-:W-:Y:S02]  /*84a0*/  HADD2.F32 R35, -RZ, R39.reuse.H0_H0 ;  /* 0x20000027ff237230 */ /* 0x100fe40000004100 */
[----:B------:R-:W-:Y:S02]  /*84b0*/  HADD2.F32 R36, -RZ, R39.H1_H1 ;  /* 0x30000027ff247230 */ /* 0x000fe40000004100 */
[C---:B-1----:R-:W-:Y:S01]  /*84c0*/  FMUL R4, R24.reuse, R4 ;  /* 0x0000000418047220 */ /* 0x042fe20000400000 */
[----:B---3--:R-:W-:Y:S01]  /*84d0*/  UPRMT UR4, UR5, 0x654, UR4 ;  /* 0x0000065405047896 */ /* 0x008fe20008000004 */
[C---:B------:R-:W-:Y:S01]  /*84e0*/  FMUL R5, R24.reuse, R5 ;  /* 0x0000000518057220 */ /* 0x040fe20000400000 */
[C---:B------:R-:W-:Y:S01]  /*84f0*/  FMUL R6, R24.reuse, R6 ;  /* 0x0000000618067220 */ /* 0x040fe20000400000 */
[C---:B------:R-:W-:Y:S01]  /*8500*/  FFMA R4, R27.reuse, R0, R4 ;  /* 0x000000001b047223 */ /* 0x040fe20000000004 */
[C---:B------:R-:W-:Y:S01]  /*8510*/  FMUL R7, R24.reuse, R7 ;  /* 0x0000000718077220 */ /* 0x040fe20000400000 */
[C---:B------:R-:W-:Y:S01]  /*8520*/  FFMA R5, R27.reuse, R2, R5 ;  /* 0x000000021b057223 */ /* 0x040fe20000000005 */
[C---:B------:R-:W-:Y:S01]  /*8530*/  FFMA R6, R27.reuse, R3, R6 ;  /* 0x000000031b067223 */ /* 0x040fe20000000006 */
[C---:B------:R-:W-:Y:S01]  /*8540*/  FMUL R8, R24.reuse, R8 ;  /* 0x0000000818087220 */ /* 0x040fe20000400000 */
[----:B------:R-:W-:Y:S01]  /*8550*/  FFMA R7, R27, R20, R7 ;  /* 0x000000141b077223 */ /* 0x000fe20000000007 */
[----:B------:R-:W-:Y:S01]  /*8560*/  SYNCS.ARRIVE.TRANS64.RED.A1T0 RZ, [UR4], RZ ;  /* 0x000000ffffff79a7 */ /* 0x000fe20008100404 */
[----:B------:R-:W-:Y:S01]  /*8570*/  F2FP.F16.F32.PACK_AB R4, R5, R4 ;  /* 0x000000040504723e */ /* 0x000fe200000000ff */
[----:B------:R-:W-:Y:S01]  /*8580*/  FFMA R8, R27, R21, R8 ;  /* 0x000000151b087223 */ /* 0x000fe20000000008 */
[C---:B------:R-:W-:Y:S01]  /*8590*/  FMUL R9, R24.reuse, R9 ;  /* 0x0000000918097220 */ /* 0x040fe20000400000 */
[----:B------:R-:W-:Y:S01]  /*85a0*/  F2FP.F16.F32.PACK_AB R5, R7, R6 ;  /* 0x000000060705723e */ /* 0x000fe200000000ff */
[C---:B------:R-:W-:Y:S01]  /*85b0*/  FMUL R0, R24.reuse, R10 ;  /* 0x0000000a18007220 */ /* 0x040fe20000400000 */
[C---:B------:R-:W-:Y:S01]  /*85c0*/  FMUL R2, R24.reuse, R11 ;  /* 0x0000000b18027220 */ /* 0x040fe20000400000 */
[C---:B------:R-:W-:Y:S01]  /*85d0*/  FMUL R3, R24.reuse, R12 ;  /* 0x0000000c18037220 */ /* 0x040fe20000400000 */
[C---:B------:R-:W-:Y:S01]  /*85e0*/  FFMA R9, R27.reuse, R25, R9 ;  /* 0x000000191b097223 */ /* 0x040fe20000000009 */
[C---:B------:R-:W-:Y:S01]  /*85f0*/  FMUL R10, R24.reuse, R13 ;  /* 0x0000000d180a7220 */ /* 0x040fe20000400000 */
[C---:B------:R-:W-:Y:S01]  /*8600*/  FFMA R0, R27.reuse, R26, R0 ;  /* 0x0000001a1b007223 */ /* 0x040fe20000000000 */
[C---:B------:R-:W-:Y:S01]  /*8610*/  FMUL R11, R24.reuse, R14 ;  /* 0x0000000e180b7220 */ /* 0x040fe20000400000 */
[C---:B------:R-:W-:Y:S01]  /*8620*/  FFMA R2, R27.reuse, R28, R2 ;  /* 0x0000001c1b027223 */ /* 0x040fe20000000002 */
[C---:B------:R-:W-:Y:S01]  /*8630*/  FMUL R15, R24.reuse, R15 ;  /* 0x0000000f180f7220 */ /* 0x040fe20000400000 */
[C---:B------:R-:W-:Y:S01]  /*8640*/  FMUL R12, R24.reuse, R16 ;  /* 0x00000010180c7220 */ /* 0x040fe20000400000 */
[C---:B------:R-:W-:Y:S01]  /*8650*/  FFMA R3, R27.reuse, R29, R3 ;  /* 0x0000001d1b037223 */ /* 0x040fe20000000003 */
[C---:B------:R-:W-:Y:S01]  /*8660*/  FMUL R13, R24.reuse, R17 ;  /* 0x00000011180d7220 */ /* 0x040fe20000400000 */
[C---:B------:R-:W-:Y:S01]  /*8670*/  FFMA R10, R27.reuse, R30, R10 ;  /* 0x0000001e1b0a7223 */ /* 0x040fe2000000000a */
[C---:B------:R-:W-:Y:S01]  /*8680*/  FMUL R14, R24.reuse, R18 ;  /* 0x00000012180e7220 */ /* 0x040fe20000400000 */
[C---:B------:R-:W-:Y:S01]  /*8690*/  FFMA R11, R27.reuse, R31, R11 ;  /* 0x0000001f1b0b7223 */ /* 0x040fe2000000000b */
        /* <DEDUP_REMOVED lines=31> */
.L_x_136:
[----:B------:R-:W-:Y:S05]  /*8890*/  BSYNC.RECONVERGENT B0 ;  /* 0x0000000000007941 */ /* 0x000fea0003800200 */
.L_x_135:
[----:B------:R-:W-:Y:S01]  /*88a0*/  BAR.SYNC.DEFER_BLOCKING 0x1, 0x80 ;  /* 0x0042000000007b1d */ /* 0x000fe20000010000 */
[----:B------:R-:W-:Y:S01]  /*88b0*/  UISETP.NE.AND UP0, UPT, UR47, -0x4, UPT ;  /* 0xfffffffc2f00788c */ /* 0x000fe2000bf05270 */
[----:B------:R-:W-:Y:S08]  /*88c0*/  IADD3 R22, PT, PT, R22, 0x1, RZ ;  /* 0x0000000116167810 */ /* 0x000ff00007ffe0ff */
[----:B------:R-:W-:Y:S05]  /*88d0*/  BRA.U !UP0, `(.L_x_137) ;  /* 0x0000000108247547 */ /* 0x000fea000b800000 */
[----:B------:R-:W-:Y:S01]  /*88e0*/  ISETP.NE.AND P0, PT, R61, RZ, PT ;  /* 0x000000ff3d00720c */ /* 0x000fe20003f05270 */
[----:B------:R-:W-:Y:S01]  /*88f0*/  IMAD.U32 R0, RZ, RZ, UR46 ;  /* 0x0000002eff007e24 */ /* 0x000fe2000f8e00ff */
[----:B------:R-:W-:Y:S04]  /*8900*/  UIADD3 UR4, UPT, UPT, UR46, 0x1, URZ ;  /* 0x000000012e047890 */ /* 0x000fe8000fffe0ff */
[----:B------:R-:W-:Y:S04]  /*8910*/  UISETP.NE.AND UP0, UPT, UR4, 0x4, UPT ;  /* 0x000000040400788c */ /* 0x000fe8000bf05270 */
[----:B------:R-:W-:Y:S03]  /*8920*/  USEL UR46, UR4, URZ, UP0 ;  /* 0x000000ff042e7287 */ /* 0x000fe60008000000 */
[----:B------:R-:W-:Y:S05]  /*8930*/  @P0 LEA R0, R0, UR44, 0x3 ;  /* 0x0000002c00000c11 */ /* 0x000fea000f8e18ff */
[----:B------:R-:W-:Y:S05]  /*8940*/  @P0 VIADD R0, R0, 0xa0 ;  /* 0x000000a000000836 */ /* 0x000fea0000000000 */
[----:B------:R-:W-:Y:S04]  /*8950*/  @P0 PRMT R0, R68, 0x654, R0 ;  /* 0x0000065444000816 */ /* 0x000fe80000000000 */
[----:B------:R3:W-:Y:S03]  /*8960*/  @P0 SYNCS.ARRIVE.TRANS64.RED.A1T0 RZ, [R0+URZ], RZ ;  /* 0x000000ff00ff09a7 */ /* 0x0007e600081004ff */
.L_x_137:
[----:B------:R-:W-:Y:S01]  /*8970*/  R2UR UR5, R51 ;  /* 0x00000000330572ca */ /* 0x000fe200000e0000 */
[----:B------:R-:W-:Y:S01]  /*8980*/  UISETP.NE.AND UP0, UPT, UR61, URZ, UPT ;  /* 0x000000ff3d00728c */ /* 0x000fe2000bf05270 */
[----:B------:R-:W-:Y:S01]  /*8990*/  R2UR UR4, R52 ;  /* 0x00000000340472ca */ /* 0x000fe200000e0000 */
[----:B------:R-:W-:Y:S01]  /*89a0*/  UIADD3 UR47, UPT, UPT, UR47, 0x4, URZ ;  /* 0x000000042f2f7890 */ /* 0x000fe2000fffe0ff */
[----:B------:R-:W-:Y:S01]  /*89b0*/  ISETP.NE.AND P0, PT, R55, 0x2, PT ;  /* 0x000000023700780c */ /* 0x000fe20003f05270 */
[----:B------:R-:W-:Y:S01]  /*89c0*/  UMOV UR36, UR60 ;  /* 0x0000003c00247c82 */ /* 0x000fe20008000000 */
[----:B------:R-:W-:Y:S02]  /*89d0*/  ISETP.NE.AND P1, PT, R22, 0x4, PT ;  /* 0x000000041600780c */ /* 0x000fe40003f25270 */
[----:B------:R-:W-:Y:S02]  /*89e0*/  SEL R2, RZ, 0x1, P0 ;  /* 0x00000001ff027807 */ /* 0x000fe40000000000 */
[----:B---3--:R-:W-:Y:S02]  /*89f0*/  SEL R0, RZ, 0x1, P1 ;  /* 0x00000001ff007807 */ /* 0x008fe40000800000 */
[----:B------:R-:W-:Y:S01]  /*8a00*/  LOP3.LUT R56, R56, R2, RZ, 0x3c, !PT ;  /* 0x0000000238387212 */ /* 0x000fe200078e3cff */
[----:B------:R-:W-:Y:S01]  /*8a10*/  UIADD3 UR20, UPT, UPT, UR37, UR5, URZ ;  /* 0x0000000525147290 */ /* 0x000fe2000fffe0ff */
[----:B------:R-:W-:Y:S01]  /*8a20*/  LOP3.LUT R57, R57, R0, RZ, 0x3c, !PT ;  /* 0x0000000039397212 */ /* 0x000fe200078e3cff */
[----:B------:R-:W-:Y:S01]  /*8a30*/  UIADD3 UR16, UPT, UPT, UR38, UR4, URZ ;  /* 0x0000000426107290 */ /* 0x000fe2000fffe0ff */
[----:B------:R-:W-:Y:S02]  /*8a40*/  SEL R55, R55, RZ, P0 ;  /* 0x000000ff37377207 */ /* 0x000fe40000000000 */
[----:B------:R-:W-:Y:S01]  /*8a50*/  SEL R22, R22, RZ, P1 ;  /* 0x000000ff16167207 */ /* 0x000fe20000800000 */
[----:B------:R-:W-:Y:S08]  /*8a60*/  BRA.U UP0, `(.L_x_138) ;  /* 0xffffffcd00cc7547 */ /* 0x000ff0000b83ffff */
[----:B------:R-:W3:Y:S01]  /*8a70*/  LDCU.64 UR4, c[0x0][0x888] ;  /* 0x00011100ff0477ac */ /* 0x000ee20008000a00 */
[----:B------:R-:W4:Y:S01]  /*8a80*/  LDCU.64 UR6, c[0x0][0x890] ;  /* 0x00011200ff0677ac */ /* 0x000f220008000a00 */
[----:B---3--:R-:W-:Y:S02]  /*8a90*/  ISETP.NE.U32.AND P2, PT, RZ, UR4, PT ;  /* 0x00000004ff007c0c */ /* 0x008fe4000bf45070 */
[----:B----4-:R-:W-:Y:S02]  /*8aa0*/  ISETP.NE.U32.AND P1, PT, RZ, UR6, PT ;  /* 0x00000006ff007c0c */ /* 0x010fe4000bf25070 */
[----:B------:R-:W-:Y:S02]  /*8ab0*/  ISETP.NE.AND.EX P2, PT, RZ, UR5, PT, P2 ;  /* 0x00000005ff007c0c */ /* 0x000fe4000bf45320 */
[----:B------:R-:W-:-:S13]  /*8ac0*/  ISETP.NE.AND.EX P0, PT, RZ, UR7, PT, P1 ;  /* 0x00000007ff007c0c */ /* 0x000fda000bf05310 */
[----:B------:R-:W-:Y:S05]  /*8ad0*/  @P2 BRA P0, `(.L_x_139) ;  /* 0x00000000003c2947 */ /* 0x000fea0000000000 */
[----:B------:R-:W-:-:S13]  /*8ae0*/  ISETP.NE.AND.EX P1, PT, RZ, UR7, PT, P1 ;  /* 0x00000007ff007c0c */ /* 0x000fda000bf25310 */
[----:B------:R-:W-:Y:S05]  /*8af0*/  @P1 BRA `(.L_x_140) ;  /* 0x00000000000c1947 */ /* 0x000fea0003800000 */
[----:B------:R-:W-:-:S13]  /*8b00*/  FSETP.NEU.AND P0, PT, R27, RZ, PT ;  /* 0x000000ff1b00720b */ /* 0x000fda0003f0d000 */
[----:B------:R-:W-:Y:S05]  /*8b10*/  @!P0 EXIT ;  /* 0x000000000000894d */ /* 0x000fea0003800000 */
[----:B------:R-:W-:Y:S05]  /*8b20*/  BRA `(.L_x_139) ;  /* 0x0000000000287947 */ /* 0x000fea0003800000 */
.L_x_140:
[----:B------:R-:W-:Y:S01]  /*8b30*/  ISETP.NE.AND P0, PT, R54, RZ, PT ;  /* 0x000000ff3600720c */ /* 0x000fe20003f05270 */
[----:B------:R-:W-:-:S12]  /*8b40*/  BSSY.RECONVERGENT B0, `(.L_x_139) ;  /* 0x0000008000007945 */ /* 0x000fd80003800200 */
[----:B------:R-:W-:Y:S05]  /*8b50*/  @P0 BRA `(.L_x_141) ;  /* 0x0000000000100947 */ /* 0x000fea0003800000 */
[----:B------:R-:W-:-:S04]  /*8b60*/  ISETP.NE.U32.AND P0, PT, RZ, UR4, PT ;  /* 0x00000004ff007c0c */ /* 0x000fc8000bf05070 */
[----:B------:R-:W-:-:S13]  /*8b70*/  ISETP.NE.AND.EX P0, PT, RZ, UR5, PT, P0 ;  /* 0x00000005ff007c0c */ /* 0x000fda000bf05300 */
[----:B------:R-:W-:Y:S05]  /*8b80*/  @!P0 EXIT ;  /* 0x000000000000894d */ /* 0x000fea0003800000 */
[----:B------:R-:W-:Y:S05]  /*8b90*/  BRA `(.L_x_142) ;  /* 0x0000000000087947 */ /* 0x000fea0003800000 */
.L_x_141:
[----:B------:R-:W-:-:S13]  /*8ba0*/  FSETP.NEU.AND P0, PT, R27, RZ, PT ;  /* 0x000000ff1b00720b */ /* 0x000fda0003f0d000 */
[----:B------:R-:W-:Y:S05]  /*8bb0*/  @!P0 EXIT ;  /* 0x000000000000894d */ /* 0x000fea0003800000 */
.L_x_142:
[----:B------:R-:W-:Y:S05]  /*8bc0*/  BSYNC.RECONVERGENT B0 ;  /* 0x0000000000007941 */ /* 0x000fea0003800200 */
.L_x_139:
[----:B------:R-:W3:Y:S01]  /*8bd0*/  S2UR UR7, SR_CgaCtaId ;  /* 0x00000000000779c3 */ /* 0x000ee20000008800 */
[----:B------:R-:W-:Y:S01]  /*8be0*/  ULEA UR6, UR46, UR44, 0x3 ;  /* 0x0000002c2e067291 */ /* 0x000fe2000f8e18ff */
[----:B------:R-:W-:-:S04]  /*8bf0*/  DEPBAR.LE SB0, 0x0 ;  /* 0x000080000000791a */ /* 0x000fc80000000000 */
[----:B------:R-:W-:-:S04]  /*8c00*/  UIADD3 UR6, UPT, UPT, UR6, 0xa0, URZ ;  /* 0x000000a006067890 */ /* 0x000fc8000fffe0ff */
[----:B---3--:R-:W-:-:S09]  /*8c10*/  UPRMT UR6, UR7, 0x654, UR6 ;  /* 0x0000065407067896 */ /* 0x008fd20008000006 */
[----:B------:R-:W-:Y:S01]  /*8c20*/  SYNCS.ARRIVE.TRANS64.RED.A1T0 RZ, [UR6], RZ ;  /* 0x000000ffffff79a7 */ /* 0x000fe20008100406 */
[----:B------:R-:W-:Y:S05]  /*8c30*/  EXIT ;  /* 0x000000000000794d */ /* 0x000fea0003800000 */
.L_x_25:
[----:B--2---:R2:W3:Y:S02]  /*8c40*/  SYNCS.PHASECHK.TRANS64.TRYWAIT P0, [R0+URZ+0x140], R2 ;  /* 0x00014002000075a7 */ /* 0x0044e400080011ff */
[----:B---3--:R-:W-:Y:S05]  /*8c50*/  @!P0 NANOSLEEP.SYNCS 0x989680 ;  /* 0x009896800000895d */ /* 0x008fea0003900000 */
[----:B------:R-:W3:Y:S02]  /*8c60*/  @!P0 SYNCS.PHASECHK.TRANS64 P0, [R0+URZ+0x140], R2 ;  /* 0x00014002000085a7 */ /* 0x000ee400080010ff */
[----:B---3--:R-:W-:Y:S05]  /*8c70*/  @!P0 BRA `(.L_x_25) ;  /* 0xfffffffc00f08947 */ /* 0x008fea000383ffff */
[----:B------:R-:W-:Y:S05]  /*8c80*/  BRA `(.L_x_143) ;  /* 0xffffff9000307947 */ /* 0x000fea000383ffff */
.L_x_28:
[----:B--2---:R-:W-:-:S07]  /*8c90*/  MOV R0, UR33 ;  /* 0x0000002100007c02 */ /* 0x004fce0008000f00 */
.L_x_144:
[----:B--2---:R2:W3:Y:S02]  /*8ca0*/  SYNCS.PHASECHK.TRANS64.TRYWAIT P0, [R0+URZ+0x40], R3 ;  /* 0x00004003000075a7 */ /* 0x0044e400080011ff */
[----:B---3--:R-:W-:Y:S05]  /*8cb0*/  @!P0 NANOSLEEP.SYNCS 0x989680 ;  /* 0x009896800000895d */ /* 0x008fea0003900000 */
[----:B------:R-:W3:Y:S02]  /*8cc0*/  @!P0 SYNCS.PHASECHK.TRANS64 P0, [R0+URZ+0x40], R3 ;  /* 0x00004003000085a7 */ /* 0x000ee400080010ff */
[----:B---3--:R-:W-:Y:S05]  /*8cd0*/  @!P0 BRA `(.L_x_144) ;  /* 0xfffffffc00f08947 */ /* 0x008fea000383ffff */
[----:B------:R-:W-:Y:S05]  /*8ce0*/  BRA `(.L_x_27) ;  /* 0xffffff9000747947 */ /* 0x000fea000383ffff */
.L_x_35:
[----:B-1----:R-:W-:-:S07]  /*8cf0*/  MOV R0, UR17 ;  /* 0x0000001100007c02 */ /* 0x002fce0008000f00 */
.L_x_145:
[----:B-1----:R1:W2:Y:S02]  /*8d00*/  SYNCS.PHASECHK.TRANS64.TRYWAIT P0, [R0+URZ+0x40], R3 ;  /* 0x00004003000075a7 */ /* 0x0022a400080011ff */
[----:B--2---:R-:W-:Y:S05]  /*8d10*/  @!P0 NANOSLEEP.SYNCS 0x989680 ;  /* 0x009896800000895d */ /* 0x004fea0003900000 */
[----:B------:R-:W2:Y:S02]  /*8d20*/  @!P0 SYNCS.PHASECHK.TRANS64 P0, [R0+URZ+0x40], R3 ;  /* 0x00004003000085a7 */ /* 0x000ea400080010ff */
[----:B--2---:R-:W-:Y:S05]  /*8d30*/  @!P0 BRA `(.L_x_145) ;  /* 0xfffffffc00f08947 */ /* 0x004fea000383ffff */
[----:B------:R-:W-:Y:S05]  /*8d40*/  BRA `(.L_x_34) ;  /* 0xffffff94003c7947 */ /* 0x000fea000383ffff */
.L_x_40:
[----:B-1----:R1:W2:Y:S02]  /*8d50*/  SYNCS.PHASECHK.TRANS64.TRYWAIT P0, [R3+URZ+0xd0], R0 ;  /* 0x0000d000030075a7 */ /* 0x0022a400080011ff */
[----:B--2---:R-:W-:Y:S05]  /*8d60*/  @!P0 NANOSLEEP.SYNCS 0x989680 ;  /* 0x009896800000895d */ /* 0x004fea0003900000 */
[----:B------:R-:W2:Y:S02]  /*8d70*/  @!P0 SYNCS.PHASECHK.TRANS64 P0, [R3+URZ+0xd0], R0 ;  /* 0x0000d000030085a7 */ /* 0x000ea400080010ff */
[----:B--2---:R-:W-:Y:S05]  /*8d80*/  @!P0 BRA `(.L_x_40) ;  /* 0xfffffffc00f08947 */ /* 0x004fea000383ffff */
[----:B------:R-:W-:Y:S05]  /*8d90*/  BRA `(.L_x_146) ;  /* 0xffffff9400dc7947 */ /* 0x000fea000383ffff */
.L_x_44:
[----:B------:R-:W-:-:S07]  /*8da0*/  MOV R0, UR4 ;  /* 0x0000000400007c02 */ /* 0x000fce0008000f00 */
.L_x_147:
[----:B-1----:R1:W2:Y:S02]  /*8db0*/  SYNCS.PHASECHK.TRANS64.TRYWAIT P0, [R0+URZ], R2 ;  /* 0x00000002000075a7 */ /* 0x0022a400080011ff */
[----:B--2---:R-:W-:Y:S05]  /*8dc0*/  @!P0 NANOSLEEP.SYNCS 0x989680 ;  /* 0x009896800000895d */ /* 0x004fea0003900000 */
[----:B------:R-:W2:Y:S02]  /*8dd0*/  @!P0 SYNCS.PHASECHK.TRANS64 P0, [R0+URZ], R2 ;  /* 0x00000002000085a7 */ /* 0x000ea400080010ff */
[----:B--2---:R-:W-:Y:S05]  /*8de0*/  @!P0 BRA `(.L_x_147) ;  /* 0xfffffffc00f08947 */ /* 0x004fea000383ffff */
[----:B------:R-:W-:Y:S05]  /*8df0*/  BRA `(.L_x_148) ;  /* 0xffffff9c00887947 */ /* 0x000fea000383ffff */
.L_x_45:
[----:B------:R-:W-:-:S07]  /*8e00*/  MOV R0, UR5 ;  /* 0x0000000500007c02 */ /* 0x000fce0008000f00 */
.L_x_149:
[----:B-1----:R1:W2:Y:S02]  /*8e10*/  SYNCS.PHASECHK.TRANS64.TRYWAIT P0, [R0+URZ], R3 ;  /* 0x00000003000075a7 */ /* 0x0022a400080011ff */
[----:B--2---:R-:W-:Y:S05]  /*8e20*/  @!P0 NANOSLEEP.SYNCS 0x989680 ;  /* 0x009896800000895d */ /* 0x004fea0003900000 */
[----:B------:R-:W2:Y:S02]  /*8e30*/  @!P0 SYNCS.PHASECHK.TRANS64 P0, [R0+URZ], R3 ;  /* 0x00000003000085a7 */ /* 0x000ea400080010ff */
[----:B--2---:R-:W-:Y:S05]  /*8e40*/  @!P0 BRA `(.L_x_149) ;  /* 0xfffffffc00f08947 */ /* 0x004fea000383ffff */
[----:B------:R-:W-:Y:S05]  /*8e50*/  BRA `(.L_x_150) ;  /* 0xffffff9c00947947 */ /* 0x000fea000383ffff */
.L_x_46:
[----:B------:R-:W-:-:S07]  /*8e60*/  MOV R0, UR5 ;  /* 0x0000000500007c02 */ /* 0x000fce0008000f00 */
.L_x_151:
[----:B-1----:R1:W2:Y:S02]  /*8e70*/  SYNCS.PHASECHK.TRANS64.TRYWAIT P0, [R0+URZ], R3 ;  /* 0x00000003000075a7 */ /* 0x0022a400080011ff */
[----:B--2---:R-:W-:Y:S05]  /*8e80*/  @!P0 NANOSLEEP.SYNCS 0x989680 ;  /* 0x009896800000895d */ /* 0x004fea0003900000 */
[----:B------:R-:W2:Y:S02]  /*8e90*/  @!P0 SYNCS.PHASECHK.TRANS64 P0, [R0+URZ], R3 ;  /* 0x00000003000085a7 */ /* 0x000ea400080010ff */
[----:B--2---:R-:W-:Y:S05]  /*8ea0*/  @!P0 BRA `(.L_x_151) ;  /* 0xfffffffc00f08947 */ /* 0x004fea000383ffff */
[----:B------:R-:W-:Y:S05]  /*8eb0*/  BRA `(.L_x_152) ;  /* 0xffffff9c00a07947 */ /* 0x000fea000383ffff */
.L_x_47:
[----:B------:R-:W-:-:S07]  /*8ec0*/  MOV R0, UR5 ;  /* 0x0000000500007c02 */ /* 0x000fce0008000f00 */
.L_x_153:
[----:B-1----:R1:W2:Y:S02]  /*8ed0*/  SYNCS.PHASECHK.TRANS64.TRYWAIT P0, [R0+URZ], R3 ;  /* 0x00000003000075a7 */ /* 0x0022a400080011ff */
[----:B--2---:R-:W-:Y:S05]  /*8ee0*/  @!P0 NANOSLEEP.SYNCS 0x989680 ;  /* 0x009896800000895d */ /* 0x004fea0003900000 */
[----:B------:R-:W2:Y:S02]  /*8ef0*/  @!P0 SYNCS.PHASECHK.TRANS64 P0, [R0+URZ], R3 ;  /* 0x00000003000085a7 */ /* 0x000ea400080010ff */
[----:B--2---:R-:W-:Y:S05]  /*8f00*/  @!P0 BRA `(.L_x_153) ;  /* 0xfffffffc00f08947 */ /* 0x004fea000383ffff */
[----:B------:R-:W-:Y:S05]  /*8f10*/  BRA `(.L_x_154) ;  /* 0xffffff9c00ac7947 */ /* 0x000fea000383ffff */
.L_x_48:
[----:B------:R-:W-:-:S07]  /*8f20*/  MOV R0, UR5 ;  /* 0x0000000500007c02 */ /* 0x000fce0008000f00 */
.L_x_155:
[----:B-1----:R1:W2:Y:S02]  /*8f30*/  SYNCS.PHASECHK.TRANS64.TRYWAIT P0, [R0+URZ], R3 ;  /* 0x00000003000075a7 */ /* 0x0022a400080011ff */
[----:B--2---:R-:W-:Y:S05]  /*8f40*/  @!P0 NANOSLEEP.SYNCS 0x989680 ;  /* 0x009896800000895d */ /* 0x004fea0003900000 */
[----:B------:R-:W2:Y:S02]  /*8f50*/  @!P0 SYNCS.PHASECHK.TRANS64 P0, [R0+URZ], R3 ;  /* 0x00000003000085a7 */ /* 0x000ea400080010ff */
[----:B--2---:R-:W-:Y:S05]  /*8f60*/  @!P0 BRA `(.L_x_155) ;  /* 0xfffffffc00f08947 */ /* 0x004fea000383ffff */
[----:B------:R-:W-:Y:S05]  /*8f70*/  BRA `(.L_x_156) ;  /* 0xffffff9c00b87947 */ /* 0x000fea000383ffff */
.L_x_49:
[----:B------:R-:W-:-:S07]  /*8f80*/  MOV R0, UR5 ;  /* 0x0000000500007c02 */ /* 0x000fce0008000f00 */
.L_x_157:
[----:B-1----:R1:W2:Y:S02]  /*8f90*/  SYNCS.PHASECHK.TRANS64.TRYWAIT P0, [R0+URZ], R3 ;  /* 0x00000003000075a7 */ /* 0x0022a400080011ff */
[----:B--2---:R-:W-:Y:S05]  /*8fa0*/  @!P0 NANOSLEEP.SYNCS 0x989680 ;  /* 0x009896800000895d */ /* 0x004fea0003900000 */
[----:B------:R-:W2:Y:S02]  /*8fb0*/  @!P0 SYNCS.PHASECHK.TRANS64 P0, [R0+URZ], R3 ;  /* 0x00000003000085a7 */ /* 0x000ea400080010ff */
[----:B--2---:R-:W-:Y:S05]  /*8fc0*/  @!P0 BRA `(.L_x_157) ;  /* 0xfffffffc00f08947 */ /* 0x004fea000383ffff */
[----:B------:R-:W-:Y:S05]  /*8fd0*/  BRA `(.L_x_158) ;  /* 0xffffff9c00c47947 */ /* 0x000fea000383ffff */
.L_x_50:
[----:B------:R-:W-:-:S07]  /*8fe0*/  MOV R0, UR5 ;  /* 0x0000000500007c02 */ /* 0x000fce0008000f00 */
.L_x_159:
[----:B-1----:R1:W2:Y:S02]  /*8ff0*/  SYNCS.PHASECHK.TRANS64.TRYWAIT P0, [R0+URZ], R3 ;  /* 0x00000003000075a7 */ /* 0x0022a400080011ff */
[----:B--2---:R-:W-:Y:S05]  /*9000*/  @!P0 NANOSLEEP.SYNCS 0x989680 ;  /* 0x009896800000895d */ /* 0x004fea0003900000 */
[----:B------:R-:W2:Y:S02]  /*9010*/  @!P0 SYNCS.PHASECHK.TRANS64 P0, [R0+URZ], R3 ;  /* 0x00000003000085a7 */ /* 0x000ea400080010ff */
[----:B--2---:R-:W-:Y:S05]  /*9020*/  @!P0 BRA `(.L_x_159) ;  /* 0xfffffffc00f08947 */ /* 0x004fea000383ffff */
[----:B------:R-:W-:Y:S05]  /*9030*/  BRA `(.L_x_160) ;  /* 0xffffff9c00d07947 */ /* 0x000fea000383ffff */
.L_x_53:
[----:B-1----:R1:W2:Y:S02]  /*9040*/  SYNCS.PHASECHK.TRANS64.TRYWAIT P0, [R2+URZ+0x130], R4 ;  /* 0x00013004020075a7 */ /* 0x0022a400080011ff */
[----:B--2---:R-:W-:Y:S05]  /*9050*/  @!P0 NANOSLEEP.SYNCS 0x989680 ;  /* 0x009896800000895d */ /* 0x004fea0003900000 */
[----:B------:R-:W2:Y:S02]  /*9060*/  @!P0 SYNCS.PHASECHK.TRANS64 P0, [R2+URZ+0x130], R4 ;  /* 0x00013004020085a7 */ /* 0x000ea400080010ff */
[----:B--2---:R-:W-:Y:S05]  /*9070*/  @!P0 BRA `(.L_x_53) ;  /* 0xfffffffc00f08947 */ /* 0x004fea000383ffff */
[----:B------:R-:W-:Y:S05]  /*9080*/  BRA `(.L_x_161) ;  /* 0xffffffa000347947 */ /* 0x000fea000383ffff */
.L_x_54:
[----:B------:R-:W-:-:S07]  /*9090*/  MOV R2, UR4 ;  /* 0x0000000400027c02 */ /* 0x000fce0008000f00 */
.L_x_162:
[----:B-1----:R1:W2:Y:S02]  /*90a0*/  SYNCS.PHASECHK.TRANS64.TRYWAIT P0, [R2+URZ+0xe0], R5 ;  /* 0x0000e005020075a7 */ /* 0x0022a400080011ff */
[----:B--2---:R-:W-:Y:S05]  /*90b0*/  @!P0 NANOSLEEP.SYNCS 0x989680 ;  /* 0x009896800000895d */ /* 0x004fea0003900000 */
[----:B------:R-:W2:Y:S02]  /*90c0*/  @!P0 SYNCS.PHASECHK.TRANS64 P0, [R2+URZ+0xe0], R5 ;  /* 0x0000e005020085a7 */ /* 0x000ea400080010ff */
[----:B--2---:R-:W-:Y:S05]  /*90d0*/  @!P0 BRA `(.L_x_162) ;  /* 0xfffffffc00f08947 */ /* 0x004fea000383ffff */
[----:B------:R-:W-:Y:S05]  /*90e0*/  BRA `(.L_x_163) ;  /* 0xffffffa000447947 */ /* 0x000fea000383ffff */
.L_x_55:
[----:B-1----:R1:W2:Y:S02]  /*90f0*/  SYNCS.PHASECHK.TRANS64.TRYWAIT P1, [R2+URZ+0xd0], R4 ;  /* 0x0000d004020075a7 */ /* 0x0022a400080211ff */
[----:B--2---:R-:W-:Y:S05]  /*9100*/  @!P1 NANOSLEEP.SYNCS 0x989680 ;  /* 0x009896800000995d */ /* 0x004fea0003900000 */
[----:B------:R-:W2:Y:S02]  /*9110*/  @!P1 SYNCS.PHASECHK.TRANS64 P1, [R2+URZ+0xd0], R4 ;  /* 0x0000d004020095a7 */ /* 0x000ea400080210ff */
[----:B--2---:R-:W-:Y:S05]  /*9120*/  @!P1 BRA `(.L_x_55) ;  /* 0xfffffffc00f09947 */ /* 0x004fea000383ffff */
[----:B------:R-:W-:Y:S05]  /*9130*/  BRA `(.L_x_164) ;  /* 0xffffffa000747947 */ /* 0x000fea000383ffff */
.L_x_58:
[----:B------:R-:W-:-:S07]  /*9140*/  MOV R0, UR4 ;  /* 0x0000000400007c02 */ /* 0x000fce0008000f00 */
.L_x_165:
[----:B-1----:R1:W2:Y:S02]  /*9150*/  SYNCS.PHASECHK.TRANS64.TRYWAIT P0, [R0+URZ+0xe0], R2 ;  /* 0x0000e002000075a7 */ /* 0x0022a400080011ff */
[----:B--2---:R-:W-:Y:S05]  /*9160*/  @!P0 NANOSLEEP.SYNCS 0x989680 ;  /* 0x009896800000895d */ /* 0x004fea0003900000 */
[----:B------:R-:W2:Y:S02]  /*9170*/  @!P0 SYNCS.PHASECHK.TRANS64 P0, [R0+URZ+0xe0], R2 ;  /* 0x0000e002000085a7 */ /* 0x000ea400080010ff */
[----:B--2---:R-:W-:Y:S05]  /*9180*/  @!P0 BRA `(.L_x_165) ;  /* 0xfffffffc00f08947 */ /* 0x004fea000383ffff */
[----:B------:R-:W-:Y:S05]  /*9190*/  BRA `(.L_x_57) ;  /* 0xffffffa000c87947 */ /* 0x000fea000383ffff */
.L_x_65:
[----:B-1----:R1:W2:Y:S02]  /*91a0*/  SYNCS.PHASECHK.TRANS64.TRYWAIT P1, [R0+URZ+0xd0], R2 ;  /* 0x0000d002000075a7 */ /* 0x0022a400080211ff */
[----:B--2---:R-:W-:Y:S05]  /*91b0*/  @!P1 NANOSLEEP.SYNCS 0x989680 ;  /* 0x009896800000995d */ /* 0x004fea0003900000 */
[----:B------:R-:W2:Y:S02]  /*91c0*/  @!P1 SYNCS.PHASECHK.TRANS64 P1, [R0+URZ+0xd0], R2 ;  /* 0x0000d002000095a7 */ /* 0x000ea400080210ff */
[----:B--2---:R-:W-:Y:S05]  /*91d0*/  @!P1 BRA `(.L_x_65) ;  /* 0xfffffffc00f09947 */ /* 0x004fea000383ffff */
[----:B------:R-:W-:Y:S05]  /*91e0*/  BRA `(.L_x_166) ;  /* 0xffffffa800407947 */ /* 0x000fea000383ffff */
.L_x_66:
[----:B------:R-:W-:-:S07]  /*91f0*/  MOV R2, UR31 ;  /* 0x0000001f00027c02 */ /* 0x000fce0008000f00 */
.L_x_167:
[----:B-1----:R1:W2:Y:S02]  /*9200*/  SYNCS.PHASECHK.TRANS64.TRYWAIT P0, [R2+URZ+0x110], R0 ;  /* 0x00011000020075a7 */ /* 0x0022a400080011ff */
[----:B--2---:R-:W-:Y:S05]  /*9210*/  @!P0 NANOSLEEP.SYNCS 0x989680 ;  /* 0x009896800000895d */ /* 0x004fea0003900000 */
[----:B------:R-:W2:Y:S02]  /*9220*/  @!P0 SYNCS.PHASECHK.TRANS64 P0, [R2+URZ+0x110], R0 ;  /* 0x00011000020085a7 */ /* 0x000ea400080010ff */
[----:B--2---:R-:W-:Y:S05]  /*9230*/  @!P0 BRA `(.L_x_167) ;  /* 0xfffffffc00f08947 */ /* 0x004fea000383ffff */
[----:B------:R-:W-:Y:S05]  /*9240*/  BRA `(.L_x_168) ;  /* 0xffffffa800907947 */ /* 0x000fea000383ffff */
.L_x_69:
[----:B------:R-:W-:Y:S07]  /*9250*/  MOV R0, UR5 ;  /* 0x0000000500007c02 */ /* 0x000fee0008000f00 */
.L_x_169:
[----:B-1----:R1:W2:Y:S02]  /*9260*/  SYNCS.PHASECHK.TRANS64.TRYWAIT P0, [R0+URZ], R2 ;  /* 0x00000002000075a7 */ /* 0x0022a400080011ff */
[----:B--2---:R-:W-:Y:S05]  /*9270*/  @!P0 NANOSLEEP.SYNCS 0x989680 ;  /* 0x009896800000895d */ /* 0x004fea0003900000 */
[----:B------:R-:W2:Y:S02]  /*9280*/  @!P0 SYNCS.PHASECHK.TRANS64 P0, [R0+URZ], R2 ;  /* 0x00000002000085a7 */ /* 0x000ea400080010ff */
[----:B--2---:R-:W-:Y:S05]  /*9290*/  @!P0 BRA `(.L_x_169) ;  /* 0xfffffffc00f08947 */ /* 0x004fea000383ffff */
[----:B------:R-:W-:Y:S05]  /*92a0*/  BRA `(.L_x_68) ;  /* 0xffffffa800ac7947 */ /* 0x000fea000383ffff */
.L_x_72:
[----:B------:R-:W-:-:S07]  /*92b0*/  MOV R0, UR4 ;  /* 0x0000000400007c02 */ /* 0x000fce0008000f00 */
.L_x_170:
[----:B--2---:R2:W4:Y:S02]  /*92c0*/  SYNCS.PHASECHK.TRANS64.TRYWAIT P0, [R0+URZ], R2 ;  /* 0x00000002000075a7 */ /* 0x00452400080011ff */
[----:B----4-:R-:W-:Y:S05]  /*92d0*/  @!P0 NANOSLEEP.SYNCS 0x989680 ;  /* 0x009896800000895d */ /* 0x010fea0003900000 */
[----:B------:R-:W4:Y:S02]  /*92e0*/  @!P0 SYNCS.PHASECHK.TRANS64 P0, [R0+URZ], R2 ;  /* 0x00000002000085a7 */ /* 0x000f2400080010ff */
[----:B----4-:R-:W-:Y:S05]  /*92f0*/  @!P0 BRA `(.L_x_170) ;  /* 0xfffffffc00f08947 */ /* 0x010fea000383ffff */
[----:B------:R-:W-:Y:S05]  /*9300*/  BRA `(.L_x_171) ;  /* 0xffffffac00887947 */ /* 0x000fea000383ffff */
.L_x_73:
[----:B------:R-:W-:-:S07]  /*9310*/  MOV R0, UR5 ;  /* 0x0000000500007c02 */ /* 0x000fce0008000f00 */
.L_x_172:
[----:B-1----:R1:W2:Y:S02]  /*9320*/  SYNCS.PHASECHK.TRANS64.TRYWAIT P0, [R0+URZ], R3 ;  /* 0x00000003000075a7 */ /* 0x0022a400080011ff */
[----:B--2---:R-:W-:Y:S05]  /*9330*/  @!P0 NANOSLEEP.SYNCS 0x989680 ;  /* 0x009896800000895d */ /* 0x004fea0003900000 */
[----:B------:R-:W2:Y:S02]  /*9340*/  @!P0 SYNCS.PHASECHK.TRANS64 P0, [R0+URZ], R3 ;  /* 0x00000003000085a7 */ /* 0x000ea400080010ff */
[----:B--2---:R-:W-:Y:S05]  /*9350*/  @!P0 BRA `(.L_x_172) ;  /* 0xfffffffc00f08947 */ /* 0x004fea000383ffff */
[----:B------:R-:W-:Y:S05]  /*9360*/  BRA `(.L_x_173) ;  /* 0xffffffac00947947 */ /* 0x000fea000383ffff */
.L_x_74:
[----:B------:R-:W-:-:S07]  /*9370*/  MOV R0, UR5 ;  /* 0x0000000500007c02 */ /* 0x000fce0008000f00 */
.L_x_174:
[----:B-1----:R1:W2:Y:S02]  /*9380*/  SYNCS.PHASECHK.TRANS64.TRYWAIT P0, [R0+URZ], R3 ;  /* 0x00000003000075a7 */ /* 0x0022a400080011ff */
[----:B--2---:R-:W-:Y:S05]  /*9390*/  @!P0 NANOSLEEP.SYNCS 0x989680 ;  /* 0x009896800000895d */ /* 0x004fea0003900000 */
[----:B------:R-:W2:Y:S02]  /*93a0*/  @!P0 SYNCS.PHASECHK.TRANS64 P0, [R0+URZ], R3 ;  /* 0x00000003000085a7 */ /* 0x000ea400080010ff */
[----:B--2---:R-:W-:Y:S05]  /*93b0*/  @!P0 BRA `(.L_x_174) ;  /* 0xfffffffc00f08947 */ /* 0x004fea000383ffff */
[----:B------:R-:W-:Y:S05]  /*93c0*/  BRA `(.L_x_175) ;  /* 0xffffffac00a07947 */ /* 0x000fea000383ffff */
.L_x_75:
[----:B-1----:R-:W-:-:S07]  /*93d0*/  MOV R0, UR4 ;  /* 0x0000000400007c02 */ /* 0x002fce0008000f00 */
.L_x_176:
[----:B-1----:R1:W2:Y:S02]  /*93e0*/  SYNCS.PHASECHK.TRANS64.TRYWAIT P0, [R0+URZ], R2 ;  /* 0x00000002000075a7 */ /* 0x0022a400080011ff */
[----:B--2---:R-:W-:Y:S05]  /*93f0*/  @!P0 NANOSLEEP.SYNCS 0x989680 ;  /* 0x009896800000895d */ /* 0x004fea0003900000 */
[----:B------:R-:W2:Y:S02]  /*9400*/  @!P0 SYNCS.PHASECHK.TRANS64 P0, [R0+URZ], R2 ;  /* 0x00000002000085a7 */ /* 0x000ea400080010ff */
[----:B--2---:R-:W-:Y:S05]  /*9410*/  @!P0 BRA `(.L_x_176) ;  /* 0xfffffffc00f08947 */ /* 0x004fea000383ffff */
[----:B------:R-:W-:Y:S05]  /*9420*/  BRA `(.L_x_177) ;  /* 0xffffffac00ac7947 */ /* 0x000fea000383ffff */
.L_x_80:
[----:B--2---:R2:W3:Y:S02]  /*9430*/  SYNCS.PHASECHK.TRANS64.TRYWAIT P0, [R12+URZ+0xd0], R0 ;  /* 0x0000d0000c0075a7 */ /* 0x0044e400080011ff */
[----:B---3--:R-:W-:Y:S05]  /*9440*/  @!P0 NANOSLEEP.SYNCS 0x989680 ;  /* 0x009896800000895d */ /* 0x008fea0003900000 */
[----:B------:R-:W3:Y:S02]  /*9450*/  @!P0 SYNCS.PHASECHK.TRANS64 P0, [R12+URZ+0xd0], R0 ;  /* 0x0000d0000c0085a7 */ /* 0x000ee400080010ff */
[----:B---3--:R-:W-:Y:S05]  /*9460*/  @!P0 BRA `(.L_x_80) ;  /* 0xfffffffc00f08947 */ /* 0x008fea000383ffff */
[----:B------:R-:W-:Y:S05]  /*9470*/  BRA `(.L_x_178) ;  /* 0xffffffb000dc7947 */ /* 0x000fea000383ffff */
.L_x_83:
[----:B--2---:R-:W-:Y:S07]  /*9480*/  MOV R0, UR21 ;  /* 0x0000001500007c02 */ /* 0x004fee0008000f00 */
.L_x_179:
[----:B--2---:R2:W3:Y:S02]  /*9490*/  SYNCS.PHASECHK.TRANS64.TRYWAIT P2, [R0+URZ+0xc8], R6 ;  /* 0x0000c806000075a7 */ /* 0x0044e400080411ff */
[----:B---3--:R-:W-:Y:S05]  /*94a0*/  @!P2 NANOSLEEP.SYNCS 0x989680 ;  /* 0x009896800000a95d */ /* 0x008fea0003900000 */
[----:B------:R-:W3:Y:S02]  /*94b0*/  @!P2 SYNCS.PHASECHK.TRANS64 P2, [R0+URZ+0xc8], R6 ;  /* 0x0000c8060000a5a7 */ /* 0x000ee400080410ff */
[----:B---3--:R-:W-:Y:S05]  /*94c0*/  @!P2 BRA `(.L_x_179) ;  /* 0xfffffffc00f0a947 */ /* 0x008fea000383ffff */
[----:B------:R-:W-:Y:S05]  /*94d0*/  BRA `(.L_x_82) ;  /* 0xffffffb800447947 */ /* 0x000fea000383ffff */
.L_x_86:
[----:B------:R-:W-:Y:S07]  /*94e0*/  MOV R0, UR21 ;  /* 0x0000001500007c02 */ /* 0x000fee0008000f00 */
.L_x_180:
[----:B--2---:R2:W3:Y:S02]  /*94f0*/  SYNCS.PHASECHK.TRANS64.TRYWAIT P0, [R0+URZ+0xa0], R9 ;  /* 0x0000a009000075a7 */ /* 0x0044e400080011ff */
[----:B---3--:R-:W-:Y:S05]  /*9500*/  @!P0 NANOSLEEP.SYNCS 0x989680 ;  /* 0x009896800000895d */ /* 0x008fea0003900000 */
[----:B------:R-:W3:Y:S02]  /*9510*/  @!P0 SYNCS.PHASECHK.TRANS64 P0, [R0+URZ+0xa0], R9 ;  /* 0x0000a009000085a7 */ /* 0x000ee400080010ff */
[----:B---3--:R-:W-:Y:S05]  /*9520*/  @!P0 BRA `(.L_x_180) ;  /* 0xfffffffc00f08947 */ /* 0x008fea000383ffff */
[----:B------:R-:W-:Y:S05]  /*9530*/  BRA `(.L_x_181) ;  /* 0xffffffb800a07947 */ /* 0x000fea000383ffff */
.L_x_87:
[----:B------:R-:W-:Y:S07]  /*9540*/  MOV R0, UR21 ;  /* 0x0000001500007c02 */ /* 0x000fee0008000f00 */
.L_x_182:
[----:B--2---:R2:W3:Y:S02]  /*9550*/  SYNCS.PHASECHK.TRANS64.TRYWAIT P0, [R0+URZ+0xa8], R9 ;  /* 0x0000a809000075a7 */ /* 0x0044e400080011ff */
[----:B---3--:R-:W-:Y:S05]  /*9560*/  @!P0 NANOSLEEP.SYNCS 0x989680 ;  /* 0x009896800000895d */ /* 0x008fea0003900000 */
[----:B------:R-:W3:Y:S02]  /*9570*/  @!P0 SYNCS.PHASECHK.TRANS64 P0, [R0+URZ+0xa8], R9 ;  /* 0x0000a809000085a7 */ /* 0x000ee400080010ff */
[----:B---3--:R-:W-:Y:S05]  /*9580*/  @!P0 BRA `(.L_x_182) ;  /* 0xfffffffc00f08947 */ /* 0x008fea000383ffff */
[----:B------:R-:W-:Y:S05]  /*9590*/  BRA `(.L_x_183) ;  /* 0xffffffb800d87947 */ /* 0x000fea000383ffff */
.L_x_88:
[----:B------:R-:W-:Y:S07]  /*95a0*/  MOV R0, UR21 ;  /* 0x0000001500007c02 */ /* 0x000fee0008000f00 */
.L_x_184:
[----:B--2---:R2:W3:Y:S02]  /*95b0*/  SYNCS.PHASECHK.TRANS64.TRYWAIT P0, [R0+URZ+0xb0], R9 ;  /* 0x0000b009000075a7 */ /* 0x0044e400080011ff */
[----:B---3--:R-:W-:Y:S05]  /*95c0*/  @!P0 NANOSLEEP.SYNCS 0x989680 ;  /* 0x009896800000895d */ /* 0x008fea0003900000 */
[----:B------:R-:W3:Y:S02]  /*95d0*/  @!P0 SYNCS.PHASECHK.TRANS64 P0, [R0+URZ+0xb0], R9 ;  /* 0x0000b009000085a7 */ /* 0x000ee400080010ff */
[----:B---3--:R-:W-:Y:S05]  /*95e0*/  @!P0 BRA `(.L_x_184) ;  /* 0xfffffffc00f08947 */ /* 0x008fea000383ffff */
[----:B------:R-:W-:Y:S05]  /*95f0*/  BRA `(.L_x_185) ;  /* 0xffffffbc001c7947 */ /* 0x000fea000383ffff */
.L_x_89:
[----:B------:R-:W-:Y:S07]  /*9600*/  MOV R0, UR21 ;  /* 0x0000001500007c02 */ /* 0x000fee0008000f00 */
.L_x_186:
[----:B--2---:R2:W3:Y:S02]  /*9610*/  SYNCS.PHASECHK.TRANS64.TRYWAIT P0, [R0+URZ+0xb8], R9 ;  /* 0x0000b809000075a7 */ /* 0x0044e400080011ff */
[----:B---3--:R-:W-:Y:S05]  /*9620*/  @!P0 NANOSLEEP.SYNCS 0x989680 ;  /* 0x009896800000895d */ /* 0x008fea0003900000 */
[----:B------:R-:W3:Y:S02]  /*9630*/  @!P0 SYNCS.PHASECHK.TRANS64 P0, [R0+URZ+0xb8], R9 ;  /* 0x0000b809000085a7 */ /* 0x000ee400080010ff */
[----:B---3--:R-:W-:Y:S05]  /*9640*/  @!P0 BRA `(.L_x_186) ;  /* 0xfffffffc00f08947 */ /* 0x008fea000383ffff */
[----:B------:R-:W-:Y:S05]  /*9650*/  BRA `(.L_x_187) ;  /* 0xffffffbc005c7947 */ /* 0x000fea000383ffff */
.L_x_91:
[----:B------:R-:W-:-:S07]  /*9660*/  MOV R0, UR21 ;  /* 0x0000001500007c02 */ /* 0x000fce0008000f00 */
.L_x_188:
[----:B---3--:R3:W4:Y:S02]  /*9670*/  SYNCS.PHASECHK.TRANS64.TRYWAIT P0, [R0+URZ+0xa0], R2 ;  /* 0x0000a002000075a7 */ /* 0x00872400080011ff */
[----:B----4-:R-:W-:Y:S05]  /*9680*/  @!P0 NANOSLEEP.SYNCS 0x989680 ;  /* 0x009896800000895d */ /* 0x010fea0003900000 */
[----:B------:R-:W4:Y:S02]  /*9690*/  @!P0 SYNCS.PHASECHK.TRANS64 P0, [R0+URZ+0xa0], R2 ;  /* 0x0000a002000085a7 */ /* 0x000f2400080010ff */
[----:B----4-:R-:W-:Y:S05]  /*96a0*/  @!P0 BRA `(.L_x_188) ;  /* 0xfffffffc00f08947 */ /* 0x010fea000383ffff */
[----:B------:R-:W-:Y:S05]  /*96b0*/  BRA `(.L_x_189) ;  /* 0xffffffbc00d47947 */ /* 0x000fea000383ffff */
.L_x_92:
[----:B---3--:R-:W-:-:S07]  /*96c0*/  MOV R0, UR21 ;  /* 0x0000001500007c02 */ /* 0x008fce0008000f00 */
.L_x_190:
[----:B---3--:R3:W4:Y:S02]  /*96d0*/  SYNCS.PHASECHK.TRANS64.TRYWAIT P0, [R0+URZ+0xa8], R2 ;  /* 0x0000a802000075a7 */ /* 0x00872400080011ff */
[----:B----4-:R-:W-:Y:S05]  /*96e0*/  @!P0 NANOSLEEP.SYNCS 0x989680 ;  /* 0x009896800000895d */ /* 0x010fea0003900000 */
[----:B------:R-:W4:Y:S02]  /*96f0*/  @!P0 SYNCS.PHASECHK.TRANS64 P0, [R0+URZ+0xa8], R2 ;  /* 0x0000a802000085a7 */ /* 0x000f2400080010ff */
[----:B----4-:R-:W-:Y:S05]  /*9700*/  @!P0 BRA `(.L_x_190) ;  /* 0xfffffffc00f08947 */ /* 0x010fea000383ffff */
[----:B------:R-:W-:Y:S05]  /*9710*/  BRA `(.L_x_191) ;  /* 0xffffffbc00c47947 */ /* 0x000fea000383ffff */
.L_x_93:
[----:B---3--:R-:W-:-:S07]  /*9720*/  MOV R0, UR21 ;  /* 0x0000001500007c02 */ /* 0x008fce0008000f00 */
.L_x_192:
[----:B---3--:R3:W4:Y:S02]  /*9730*/  SYNCS.PHASECHK.TRANS64.TRYWAIT P0, [R0+URZ+0xb0], R2 ;  /* 0x0000b002000075a7 */ /* 0x00872400080011ff */
[----:B----4-:R-:W-:Y:S05]  /*9740*/  @!P0 NANOSLEEP.SYNCS 0x989680 ;  /* 0x009896800000895d */ /* 0x010fea0003900000 */
[----:B------:R-:W4:Y:S02]  /*9750*/  @!P0 SYNCS.PHASECHK.TRANS64 P0, [R0+URZ+0xb0], R2 ;  /* 0x0000b002000085a7 */ /* 0x000f2400080010ff */
[----:B----4-:R-:W-:Y:S05]  /*9760*/  @!P0 BRA `(.L_x_192) ;  /* 0xfffffffc00f08947 */ /* 0x010fea000383ffff */
[----:B------:R-:W-:Y:S05]  /*9770*/  BRA `(.L_x_193) ;  /* 0xffffffbc00b47947 */ /* 0x000fea000383ffff */
.L_x_95:
[----:B--2---:R2:W3:Y:S02]  /*9780*/  SYNCS.PHASECHK.TRANS64.TRYWAIT P0, [R3+URZ+0xd0], R0 ;  /* 0x0000d000030075a7 */ /* 0x0044e400080011ff */
[----:B---3--:R-:W-:Y:S05]  /*9790*/  @!P0 NANOSLEEP.SYNCS 0x989680 ;  /* 0x009896800000895d */ /* 0x008fea0003900000 */
[----:B------:R-:W3:Y:S02]  /*97a0*/  @!P0 SYNCS.PHASECHK.TRANS64 P0, [R3+URZ+0xd0], R0 ;  /* 0x0000d000030085a7 */ /* 0x000ee400080010ff */
[----:B---3--:R-:W-:Y:S05]  /*97b0*/  @!P0 BRA `(.L_x_95) ;  /* 0xfffffffc00f08947 */ /* 0x008fea000383ffff */
[----:B------:R-:W-:Y:S05]  /*97c0*/  BRA `(.L_x_194) ;  /* 0xffffffc000887947 */ /* 0x000fea000383ffff */
.L_x_106:
[----:B-1----:R-:W-:Y:S04]  /*97d0*/  MOV R0, UR44 ;  /* 0x0000002c00007c02 */ /* 0x002fe80008000f00 */
[----:B------:R1:W2:Y:S03]  /*97e0*/  SYNCS.PHASECHK.TRANS64.TRYWAIT P0, [R0+URZ+0x80], R3 ;  /* 0x00008003000075a7 */ /* 0x0002a600080011ff */
[----:B--2---:R-:W-:Y:S05]  /*97f0*/  @!P0 NANOSLEEP.SYNCS 0x989680 ;  /* 0x009896800000895d */ /* 0x004fea0003900000 */
[----:B------:R-:W2:Y:S02]  /*9800*/  @!P0 SYNCS.PHASECHK.TRANS64 P0, [R0+URZ+0x80], R3 ;  /* 0x00008003000085a7 */ /* 0x000ea400080010ff */
[----:B--2---:R-:W-:Y:S05]  /*9810*/  @!P0 BRA `(.L_x_106) ;  /* 0xfffffffc00ec8947 */ /* 0x004fea000383ffff */
[----:B------:R-:W-:Y:S05]  /*9820*/  BRA `(.L_x_105) ;  /* 0xffffffcc00dc7947 */ /* 0x000fea000383ffff */
.L_x_108:
[----:B-1----:R1:W3:Y:S02]  /*9830*/  SYNCS.PHASECHK.TRANS64.TRYWAIT P1, [R26+URZ+0xf0], R2 ;  /* 0x0000f0021a0075a7 */ /* 0x0022e400080211ff */
[----:B---3--:R-:W-:Y:S05]  /*9840*/  @!P1 NANOSLEEP.SYNCS 0x989680 ;  /* 0x009896800000995d */ /* 0x008fea0003900000 */
[----:B------:R-:W3:Y:S02]  /*9850*/  @!P1 SYNCS.PHASECHK.TRANS64 P1, [R26+URZ+0xf0], R2 ;  /* 0x0000f0021a0095a7 */ /* 0x000ee400080210ff */
[----:B---3--:R-:W-:Y:S05]  /*9860*/  @!P1 BRA `(.L_x_108) ;  /* 0xfffffffc00f09947 */ /* 0x008fea000383ffff */
[----:B------:R-:W-:Y:S05]  /*9870*/  BRA `(.L_x_107) ;  /* 0xffffffd000007947 */ /* 0x000fea000383ffff */
.L_x_117:
[----:B---3--:R3:W4:Y:S02]  /*9880*/  SYNCS.PHASECHK.TRANS64.TRYWAIT P0, [R4+URZ+0x80], R0 ;  /* 0x00008000040075a7 */ /* 0x00872400080011ff */
[----:B----4-:R-:W-:Y:S05]  /*9890*/  @!P0 NANOSLEEP.SYNCS 0x989680 ;  /* 0x009896800000895d */ /* 0x010fea0003900000 */
[----:B------:R-:W4:Y:S02]  /*98a0*/  @!P0 SYNCS.PHASECHK.TRANS64 P0, [R4+URZ+0x80], R0 ;  /* 0x00008000040085a7 */ /* 0x000f2400080010ff */
[----:B----4-:R-:W-:Y:S05]  /*98b0*/  @!P0 BRA `(.L_x_117) ;  /* 0xfffffffc00f08947 */ /* 0x010fea000383ffff */
[----:B------:R-:W-:Y:S05]  /*98c0*/  BRA `(.L_x_116) ;  /* 0xffffffd400ec7947 */ /* 0x000fea000383ffff */
.L_x_125:
[----:B-1----:R1:W4:Y:S02]  /*98d0*/  SYNCS.PHASECHK.TRANS64.TRYWAIT P0, [R2+URZ+0x80], R4 ;  /* 0x00008004020075a7 */ /* 0x00232400080011ff */
[----:B----4-:R-:W-:Y:S05]  /*98e0*/  @!P0 NANOSLEEP.SYNCS 0x989680 ;  /* 0x009896800000895d */ /* 0x010fea0003900000 */
[----:B------:R-:W4:Y:S02]  /*98f0*/  @!P0 SYNCS.PHASECHK.TRANS64 P0, [R2+URZ+0x80], R4 ;  /* 0x00008004020085a7 */ /* 0x000f2400080010ff */
[----:B----4-:R-:W-:Y:S05]  /*9900*/  @!P0 BRA `(.L_x_125) ;  /* 0xfffffffc00f08947 */ /* 0x010fea000383ffff */
[----:B------:R-:W-:Y:S05]  /*9910*/  BRA `(.L_x_124) ;  /* 0xffffffdc00f87947 */ /* 0x000fea000383ffff */
.L_x_133:
[----:B---3--:R3:W4:Y:S02]  /*9920*/  SYNCS.PHASECHK.TRANS64.TRYWAIT P0, [R3+URZ+0x80], R0 ;  /* 0x00008000030075a7 */ /* 0x00872400080011ff */
[----:B----4-:R-:W-:Y:S05]  /*9930*/  @!P0 NANOSLEEP.SYNCS 0x989680 ;  /* 0x009896800000895d */ /* 0x010fea0003900000 */
[----:B------:R-:W4:Y:S02]  /*9940*/  @!P0 SYNCS.PHASECHK.TRANS64 P0, [R3+URZ+0x80], R0 ;  /* 0x00008000030085a7 */ /* 0x000f2400080010ff */
[----:B----4-:R-:W-:Y:S05]  /*9950*/  @!P0 BRA `(.L_x_133) ;  /* 0xfffffffc00f08947 */ /* 0x010fea000383ffff */
[----:B------:R-:W-:Y:S05]  /*9960*/  BRA `(.L_x_132) ;  /* 0xffffffe800007947 */ /* 0x000fea000383ffff */
        .weak           $__internal_0_$__cuda_sm10x_tcgen05_guardrail_trap_col_being_dealloced_not_returned_by_alloc
        .type           $__internal_0_$__cuda_sm10x_tcgen05_guardrail_trap_col_being_dealloced_not_returned_by_alloc,@function
        .size           $__internal_0_$__cuda_sm10x_tcgen05_guardrail_trap_col_being_dealloced_not_returned_by_alloc,($__internal_1_$__cuda_sm10x_tcgen05_guardrail_trap_phase_invalid_during_alloc - $__internal_0_$__cuda_sm10x_tcgen05_guardrail_trap_col_being_dealloced_not_returned_by_alloc)
$__internal_0_$__cuda_sm10x_tcgen05_guardrail_trap_col_being_dealloced_not_returned_by_alloc:
[----:B------:R-:W-:Y:S05]  /*9970*/  BPT.TRAP 0x1 ;  /* 0x000000040000795c */ /* 0x000fea0000300000 */
[----:B------:R-:W-:-:S04]  /*9980*/  HFMA2 R3, -RZ, RZ, 0, 0 ;  /* 0x00000000ff037431 */ /* 0x000fc800000001ff */
[----:B------:R-:W-:Y:S05]  /*9990*/  RET.REL.NODEC R2 `(_ZN7cutlass13device_kernelINS_4gemm6kernel13GemmUniversalIN4cute5tupleIJiiiiEEENS1_10collective13CollectiveMmaINS1_35MainloopSm100TmaUmmaWarpSpecializedILi8ELi2ELi4ENS5_IJNS4_1CILi4EEESB_NSA_ILi1EEEEEEEENS5_IJNSA_ILi64EEENSA_ILi128EEESF_EEENS_6half_tENS5_IJlSC_lEEESI_SJ_NS4_8TiledMMAINS4_8MMA_AtomIJNS4_20SM100_MMA_F16BF16_SSISI_SI_fLi64ELi128ELNS4_4UMMA5MajorE0ELSO_0ELNSN_7ScaleInE0ELSP_0EEEEEENS4_6LayoutINS5_IJSC_SC_SC_EEENS5_IJNSA_ILi0EEESU_SU_EEEEENS5_IJNS4_10UnderscoreESX_SX_EEEEENS4_23SM90_TMA_LOAD_MULTICASTENS4_14ComposedLayoutINS4_7SwizzleILi3ELi4ELi3EEENS4_18smem_ptr_flag_bitsILi16EEENSS_INS5_IJNSA_ILi8EEESF_EEENS5_IJSF_SC_EEEEEEEvNS4_8identityES10_S1A_vS1B_EENS_8epilogue10collective18CollectiveEpilogueINS1D_23Sm100TmaWarpSpecializedILi4ELi2ELi16ELb1ELb0EEEJSH_NS5_IJNSS_ISF_SC_EENSS_INSA_ILi32EEESC_EEEEESI_SJ_SI_SJ_NS1D_6fusion15FusionCallbacksIS1H_NS1M_17LinearCombinationISI_fSI_fLNS_15FloatRoundStyleE2EEESH_S1L_JEEENS4_5SM1004TMEM4LOAD26SM100_TMEM_LOAD_16dp256b4xENS4_13SM90_TMA_LOADENS11_INS12_ILi2ELi4ELi3EEES15_NSS_INS5_IJS16_S1J_EEENS5_IJS1J_SC_EEEEEEENS4_17SM75_U32x4_LDSM_NENS4_14SM90_TMA_STOREES21_NS4_17SM90_U32x4_STSM_NENS4_39AutoVectorizingCopyWithAssumedAlignmentILi128EEEEEEvvEEEEvNT_6ParamsE) ;  /* 0xffffff6402987950 */ /* 0x000fea0003c3ffff */
        .weak           $__internal_1_$__cuda_sm10x_tcgen05_guardrail_trap_phase_invalid_during_alloc
        .type           $__internal_1_$__cuda_sm10x_tcgen05_guardrail_trap_phase_invalid_during_alloc,@function
        .size           $__internal_1_$__cuda_sm10x_tcgen05_guardrail_trap_phase_invalid_during_alloc,($__internal_2_$__cuda_sm10x_tcgen05_guardrail_trap_unallocated_columns_being_dealloced - $__internal_1_$__cuda_sm10x_tcgen05_guardrail_trap_phase_invalid_during_alloc)
$__internal_1_$__cuda_sm10x_tcgen05_guardrail_trap_phase_invalid_during_alloc:
[----:B------:R-:W-:Y:S05]  /*99a0*/  BPT.TRAP 0x1 ;  /* 0x000000040000795c */ /* 0x000fea0000300000 */
[----:B------:R-:W-:-:S04]  /*99b0*/  MOV R5, 0x0 ;  /* 0x0000000000057802 */ /* 0x000fc80000000f00 */
[----:B------:R-:W-:Y:S05]  /*99c0*/  RET.REL.NODEC R4 `(_ZN7cutlass13device_kernelINS_4gemm6kernel13GemmUniversalIN4cute5tupleIJiiiiEEENS1_10collective13CollectiveMmaINS1_35MainloopSm100TmaUmmaWarpSpecializedILi8ELi2ELi4ENS5_IJNS4_1CILi4EEESB_NSA_ILi1EEEEEEEENS5_IJNSA_ILi64EEENSA_ILi128EEESF_EEENS_6half_tENS5_IJlSC_lEEESI_SJ_NS4_8TiledMMAINS4_8MMA_AtomIJNS4_20SM100_MMA_F16BF16_SSISI_SI_fLi64ELi128ELNS4_4UMMA5MajorE0ELSO_0ELNSN_7ScaleInE0ELSP_0EEEEEENS4_6LayoutINS5_IJSC_SC_SC_EEENS5_IJNSA_ILi0EEESU_SU_EEEEENS5_IJNS4_10UnderscoreESX_SX_EEEEENS4_23SM90_TMA_LOAD_MULTICASTENS4_14ComposedLayoutINS4_7SwizzleILi3ELi4ELi3EEENS4_18smem_ptr_flag_bitsILi16EEENSS_INS5_IJNSA_ILi8EEESF_EEENS5_IJSF_SC_EEEEEEEvNS4_8identityES10_S1A_vS1B_EENS_8epilogue10collective18CollectiveEpilogueINS1D_23Sm100TmaWarpSpecializedILi4ELi2ELi16ELb1ELb0EEEJSH_NS5_IJNSS_ISF_SC_EENSS_INSA_ILi32EEESC_EEEEESI_SJ_SI_SJ_NS1D_6fusion15FusionCallbacksIS1H_NS1M_17LinearCombinationISI_fSI_fLNS_15FloatRoundStyleE2EEESH_S1L_JEEENS4_5SM1004TMEM4LOAD26SM100_TMEM_LOAD_16dp256b4xENS4_13SM90_TMA_LOADENS11_INS12_ILi2ELi4ELi3EEES15_NSS_INS5_IJS16_S1J_EEENS5_IJS1J_SC_EEEEEEENS4_17SM75_U32x4_LDSM_NENS4_14SM90_TMA_STOREES21_NS4_17SM90_U32x4_STSM_NENS4_39AutoVectorizingCopyWithAssumedAlignmentILi128EEEEEEvvEEEEvNT_6ParamsE) ;  /* 0xffffff64048c7950 */ /* 0x000fea0003c3ffff */
        .weak           $__internal_2_$__cuda_sm10x_tcgen05_guardrail_trap_unallocated_columns_being_dealloced
        .type           $__internal_2_$__cuda_sm10x_tcgen05_guardrail_trap_unallocated_columns_being_dealloced,@function
        .size           $__internal_2_$__cuda_sm10x_tcgen05_guardrail_trap_unallocated_columns_being_dealloced,(.L_x_196 - $__internal_2_$__cuda_sm10x_tcgen05_guardrail_trap_unallocated_columns_being_dealloced)
$__internal_2_$__cuda_sm10x_tcgen05_guardrail_trap_unallocated_columns_being_dealloced:
[----:B------:R-:W-:Y:S05]  /*99d0*/  BPT.TRAP 0x1 ;  /* 0x000000040000795c */ /* 0x000fea0000300000 */
[----:B------:R-:W-:-:S04]  /*99e0*/  HFMA2 R3, -RZ, RZ, 0, 0 ;  /* 0x00000000ff037431 */ /* 0x000fc800000001ff */
[----:B------:R-:W-:Y:S05]  /*99f0*/  RET.REL.NODEC R2 `(_ZN7cutlass13device_kernelINS_4gemm6kernel13GemmUniversalIN4cute5tupleIJiiiiEEENS1_10collective13CollectiveMmaINS1_35MainloopSm100TmaUmmaWarpSpecializedILi8ELi2ELi4ENS5_IJNS4_1CILi4EEESB_NSA_ILi1EEEEEEEENS5_IJNSA_ILi64EEENSA_ILi128EEESF_EEENS_6half_tENS5_IJlSC_lEEESI_SJ_NS4_8TiledMMAINS4_8MMA_AtomIJNS4_20SM100_MMA_F16BF16_SSISI_SI_fLi64ELi128ELNS4_4UMMA5MajorE0ELSO_0ELNSN_7ScaleInE0ELSP_0EEEEEENS4_6LayoutINS5_IJSC_SC_SC_EEENS5_IJNSA_ILi0EEESU_SU_EEEEENS5_IJNS4_10UnderscoreESX_SX_EEEEENS4_23SM90_TMA_LOAD_MULTICASTENS4_14ComposedLayoutINS4_7SwizzleILi3ELi4ELi3EEENS4_18smem_ptr_flag_bitsILi16EEENSS_INS5_IJNSA_ILi8EEESF_EEENS5_IJSF_SC_EEEEEEEvNS4_8identityES10_S1A_vS1B_EENS_8epilogue10collective18CollectiveEpilogueINS1D_23Sm100TmaWarpSpecializedILi4ELi2ELi16ELb1ELb0EEEJSH_NS5_IJNSS_ISF_SC_EENSS_INSA_ILi32EEESC_EEEEESI_SJ_SI_SJ_NS1D_6fusion15FusionCallbacksIS1H_NS1M_17LinearCombinationISI_fSI_fLNS_15FloatRoundStyleE2EEESH_S1L_JEEENS4_5SM1004TMEM4LOAD26SM100_TMEM_LOAD_16dp256b4xENS4_13SM90_TMA_LOADENS11_INS12_ILi2ELi4ELi3EEES15_NSS_INS5_IJS16_S1J_EEENS5_IJS1J_SC_EEEEEEENS4_17SM75_U32x4_LDSM_NENS4_14SM90_TMA_STOREES21_NS4_17SM90_U32x4_STSM_NENS4_39AutoVectorizingCopyWithAssumedAlignmentILi128EEEEEEvvEEEEvNT_6ParamsE) ;  /* 0xffffff6402807950 */ /* 0x000fea0003c3ffff */
.L_x_195:
[----:B------:R-:W-:-:S00]  /*9a00*/  BRA `(.L_x_195) ;  /* 0xfffffffc00fc7947 */ /* 0x000fc0000383ffff */
[----:B------:R-:W-:-:S00]  /*9a10*/  NOP ;  /* 0x0000000000007918 */ /* 0x000fc00000000000 */
        /* <DEDUP_REMOVED lines=14> */
.L_x_196:


//--------------------- .nv.global.init           --------------------------
	.section	.nv.global.init,"aw",@progbits
.nv.global.init:
	.type		$str$27,@object
	.size		$str$27,($str$28 - $str$27)
$str$27:
        /*0000*/ 	.byte	0x28, 0x61, 0x64, 0x64, 0x72, 0x65, 0x73, 0x73, 0x20, 0x26, 0x20, 0x6d, 0x61, 0x73, 0x6b, 0x29
        /*0010*/ 	.byte	0x20, 0x3d, 0x3d, 0x20, 0x30, 0x00
	.type		$str$28,@object
	.size		$str$28,($str$26 - $str$28)
$str$28:
        /*0016*/ 	.byte	0x2f, 0x74, 0x6d, 0x70, 0x2f, 0x63, 0x75, 0x74, 0x6c, 0x61, 0x73, 0x73, 0x5f, 0x73, 0x77, 0x65
        /*0026*/ 	.byte	0x65, 0x70, 0x5f, 0x73, 0x72, 0x63, 0x2f, 0x69, 0x6e, 0x63, 0x6c, 0x75, 0x64, 0x65, 0x2f, 0x63
        /*0036*/ 	.byte	0x75, 0x74, 0x65, 0x2f, 0x70, 0x6f, 0x69, 0x6e, 0x74, 0x65, 0x72, 0x5f, 0x66, 0x6c, 0x61, 0x67
        /*0046*/ 	.byte	0x67, 0x65, 0x64, 0x2e, 0x68, 0x70, 0x70, 0x00
	.type		$str$26,@object
	.size		$str$26,($str$25 - $str$26)
$str$26:
        /*004e*/ 	.byte	0x2f, 0x74, 0x6d, 0x70, 0x2f, 0x63, 0x75, 0x74, 0x6c, 0x61, 0x73, 0x73, 0x5f, 0x73, 0x77, 0x65
        /*005e*/ 	.byte	0x65, 0x70, 0x5f, 0x73, 0x72, 0x63, 0x2f, 0x69, 0x6e, 0x63, 0x6c, 0x75, 0x64, 0x65, 0x2f, 0x63
        /*006e*/ 	.byte	0x75, 0x74, 0x65, 0x2f, 0x61, 0x74, 0x6f, 0x6d, 0x2f, 0x63, 0x6f, 0x70, 0x79, 0x5f, 0x74, 0x72
        /*007e*/ 	.byte	0x61, 0x69, 0x74, 0x73, 0x5f, 0x73, 0x6d, 0x31, 0x30, 0x30, 0x2e, 0x68, 0x70, 0x70, 0x00
	.type		$str$25,@object
	.size		$str$25,(__unnamed_1 - $str$25)
$str$25:
        /*008d*/ 	.byte	0x28, 0x28, 0x75, 0x69, 0x6e, 0x74, 0x33, 0x32, 0x5f, 0x74, 0x28, 0x74, 0x68, 0x72, 0x65, 0x61
        /*009d*/ 	.byte	0x64, 0x49, 0x64, 0x78, 0x2e, 0x78, 0x29, 0x20, 0x2f, 0x20, 0x33, 0x32, 0x29, 0x20, 0x25, 0x20
        /*00ad*/ 	.byte	0x34, 0x29, 0x20, 0x3d, 0x3d, 0x20, 0x28, 0x28, 0x28, 0x74, 0x6d, 0x65, 0x6d, 0x5f, 0x61, 0x64
        /*00bd*/ 	.byte	0x64, 0x72, 0x20, 0x3e, 0x3e, 0x20, 0x31, 0x36, 0x29, 0x20, 0x2f, 0x20, 0x33, 0x32, 0x29, 0x20
        /*00cd*/ 	.byte	0x25, 0x20, 0x34, 0x29, 0x00
	.type		__unnamed_1,@object
	.size		__unnamed_1,(__unnamed_2 - __unnamed_1)
__unnamed_1:
        /*00d2*/ 	.byte	0x61, 0x75, 0x74, 0x6f, 0x20, 0x63, 0x75, 0x74, 0x65, 0x3a, 0x3a, 0x61, 0x73, 0x5f, 0x70, 0x6f
        /* <DEDUP_REMOVED lines=24> */
        /*0262*/ 	.byte	0x3e, 0x3e, 0x3e, 0x5d, 0x00
	.type		__unnamed_2,@object
	.size		__unnamed_2,(.L_2 - __unnamed_2)
__unnamed_2:
        /* <DEDUP_REMOVED lines=46> */
.L_2:


//--------------------- .nv.shared._ZN7cutlass13device_kernelINS_4gemm6kernel13GemmUniversalIN4cute5tupleIJiiiiEEENS1_10collective13CollectiveMmaINS1_35MainloopSm100TmaUmmaWarpSpecializedILi8ELi2ELi4ENS5_IJNS4_1CILi4EEESB_NSA_ILi1EEEEEEEENS5_IJNSA_ILi64EEENSA_ILi128EEESF_EEENS_6half_tENS5_IJlSC_lEEESI_SJ_NS4_8TiledMMAINS4_8MMA_AtomIJNS4_20SM100_MMA_F16BF16_SSISI_SI_fLi64ELi128ELNS4_4UMMA5MajorE0ELSO_0ELNSN_7ScaleInE0ELSP_0EEEEEENS4_6LayoutINS5_IJSC_SC_SC_EEENS5_IJNSA_ILi0EEESU_SU_EEEEENS5_IJNS4_10UnderscoreESX_SX_EEEEENS4_23SM90_TMA_LOAD_MULTICASTENS4_14ComposedLayoutINS4_7SwizzleILi3ELi4ELi3EEENS4_18smem_ptr_flag_bitsILi16EEENSS_INS5_IJNSA_ILi8EEESF_EEENS5_IJSF_SC_EEEEEEEvNS4_8identityES10_S1A_vS1B_EENS_8epilogue10collective18CollectiveEpilogueINS1D_23Sm100TmaWarpSpecializedILi4ELi2ELi16ELb1ELb0EEEJSH_NS5_IJNSS_ISF_SC_EENSS_INSA_ILi32EEESC_EEEEESI_SJ_SI_SJ_NS1D_6fusion15FusionCallbacksIS1H_NS1M_17LinearCombinationISI_fSI_fLNS_15FloatRoundStyleE2EEESH_S1L_JEEENS4_5SM1004TMEM4LOAD26SM100_TMEM_LOAD_16dp256b4xENS4_13SM90_TMA_LOADENS11_INS12_ILi2ELi4ELi3EEES15_NSS_INS5_IJS16_S1J_EEENS5_IJS1J_SC_EEEEEEENS4_17SM75_U32x4_LDSM_NENS4_14SM90_TMA_STOREES21_NS4_17SM90_U32x4_STSM_NENS4_39AutoVectorizingCopyWithAssumedAlignmentILi128EEEEEEvvEEEEvNT_6ParamsE --------------------------
	.section	.nv.shared._ZN7cutlass13device_kernelINS_4gemm6kernel13GemmUniversalIN4cute5tupleIJiiiiEEENS1_10collective13CollectiveMmaINS1_35MainloopSm100TmaUmmaWarpSpecializedILi8ELi2ELi4ENS5_IJNS4_1CILi4EEESB_NSA_ILi1EEEEEEEENS5_IJNSA_ILi64EEENSA_ILi128EEESF_EEENS_6half_tENS5_IJlSC_lEEESI_SJ_NS4_8TiledMMAINS4_8MMA_AtomIJNS4_20SM100_MMA_F16BF16_SSISI_SI_fLi64ELi128ELNS4_4UMMA5MajorE0ELSO_0ELNSN_7ScaleInE0ELSP_0EEEEEENS4_6LayoutINS5_IJSC_SC_SC_EEENS5_IJNSA_ILi0EEESU_SU_EEEEENS5_IJNS4_10UnderscoreESX_SX_EEEEENS4_23SM90_TMA_LOAD_MULTICASTENS4_14ComposedLayoutINS4_7SwizzleILi3ELi4ELi3EEENS4_18smem_ptr_flag_bitsILi16EEENSS_INS5_IJNSA_ILi8EEESF_EEENS5_IJSF_SC_EEEEEEEvNS4_8identityES10_S1A_vS1B_EENS_8epilogue10collective18CollectiveEpilogueINS1D_23Sm100TmaWarpSpecializedILi4ELi2ELi16ELb1ELb0EEEJSH_NS5_IJNSS_ISF_SC_EENSS_INSA_ILi32EEESC_EEEEESI_SJ_SI_SJ_NS1D_6fusion15FusionCallbacksIS1H_NS1M_17LinearCombinationISI_fSI_fLNS_15FloatRoundStyleE2EEESH_S1L_JEEENS4_5SM1004TMEM4LOAD26SM100_TMEM_LOAD_16dp256b4xENS4_13SM90_TMA_LOADENS11_INS12_ILi2ELi4ELi3EEES15_NSS_INS5_IJS16_S1J_EEENS5_IJS1J_SC_EEEEEEENS4_17SM75_U32x4_LDSM_NENS4_14SM90_TMA_STOREES21_NS4_17SM90_U32x4_STSM_NENS4_39AutoVectorizingCopyWithAssumedAlignmentILi128EEEEEEvvEEEEvNT_6ParamsE,"aw",@nobits
	.sectionflags	@""
	.align	16
	.zero		1024


//--------------------- .nv.shared.reserved.0     --------------------------
	.section	.nv.shared.reserved.0,"aw",@nobits
	.weak		__nv_reservedSMEM_offset_0_alias
	.size		__nv_reservedSMEM_offset_0_alias, 0, 64
	.other		__nv_reservedSMEM_offset_0_alias,@"STO_CUDA_RESERVED_SHARED STV_DEFAULT"
__nv_reservedSMEM_offset_0_alias:
	.zero		0
.nv.shared.reserved.0:
	.zero		64
	.weak		__nv_reservedSMEM_tcgen05_partition
	.type		__nv_reservedSMEM_tcgen05_partition,@object
	.size		__nv_reservedSMEM_tcgen05_partition,(.L_0 - __nv_reservedSMEM_tcgen05_partition)
__nv_reservedSMEM_tcgen05_partition:
	.zero		32
.L_0:


//--------------------- .nv.global                --------------------------
	.section	.nv.global,"aw",@nobits
.nv.global:
	.type		_ZN40_INTERNAL_d42c453b_4_k_cu_eec941d4_275274cute1_E,@object
	.size		_ZN40_INTERNAL_d42c453b_4_k_cu_eec941d4_275274cute1_E,(_ZN40_INTERNAL_d42c453b_4_k_cu_eec941d4_275274cuda3std3__45__cpo6cbeginE - _ZN40_INTERNAL_d42c453b_4_k_cu_eec941d4_275274cute1_E)
_ZN40_INTERNAL_d42c453b_4_k_cu_eec941d4_275274cute1_E:
	.zero		1
	.type		_ZN40_INTERNAL_d42c453b_4_k_cu_eec941d4_275274cuda3std3__45__cpo6cbeginE,@object
	.size		_ZN40_INTERNAL_d42c453b_4_k_cu_eec941d4_275274cuda3std3__45__cpo6cbeginE,(_ZN40_INTERNAL_d42c453b_4_k_cu_eec941d4_275274cuda3std3__48in_placeE - _ZN40_INTERNAL_d42c453b_4_k_cu_eec941d4_275274cuda3std3__45__cpo6cbeginE)
_ZN40_INTERNAL_d42c453b_4_k_cu_eec941d4_275274cuda3std3__45__cpo6cbeginE:
	.zero		1
	.type		_ZN40_INTERNAL_d42c453b_4_k_cu_eec941d4_275274cuda3std3__48in_placeE,@object
	.size		_ZN40_INTERNAL_d42c453b_4_k_cu_eec941d4_275274cuda3std3__48in_placeE,(_ZN40_INTERNAL_d42c453b_4_k_cu_eec941d4_275274cuda3std6ranges3__45__cpo9iter_moveE - _ZN40_INTERNAL_d42c453b_4_k_cu_eec941d4_275274cuda3std3__48in_placeE)
_ZN40_INTERNAL_d42c453b_4_k_cu_eec941d4_275274cuda3std3__48in_placeE:
	.zero		1
	.type		_ZN40_INTERNAL_d42c453b_4_k_cu_eec941d4_275274cuda3std6ranges3__45__cpo9iter_moveE,@object
	.size		_ZN40_INTERNAL_d42c453b_4_k_cu_eec941d4_275274cuda3std6ranges3__45__cpo9iter_moveE,(_ZN40_INTERNAL_d42c453b_4_k_cu_eec941d4_275274cuda3std3__45__cpo5beginE - _ZN40_INTERNAL_d42c453b_4_k_cu_eec941d4_275274cuda3std6ranges3__45__cpo9iter_moveE)
_ZN40_INTERNAL_d42c453b_4_k_cu_eec941d4_275274cuda3std6ranges3__45__cpo9iter_moveE:
	.zero		1
	.type		_ZN40_INTERNAL_d42c453b_4_k_cu_eec941d4_275274cuda3std3__45__cpo5beginE,@object
	.size		_ZN40_INTERNAL_d42c453b_4_k_cu_eec941d4_275274cuda3std3__45__cpo5beginE,(_ZN40_INTERNAL_d42c453b_4_k_cu_eec941d4_275274cuda3std3__442_GLOBAL__N__d42c453b_4_k_cu_eec941d4_275276ignoreE - _ZN40_INTERNAL_d42c453b_4_k_cu_eec941d4_275274cuda3std3__45__cpo5beginE)
_ZN40_INTERNAL_d42c453b_4_k_cu_eec941d4_275274cuda3std3__45__cpo5beginE:
	.zero		1
	.type		_ZN40_INTERNAL_d42c453b_4_k_cu_eec941d4_275274cuda3std3__442_GLOBAL__N__d42c453b_4_k_cu_eec941d4_275276ignoreE,@object
	.size		_ZN40_INTERNAL_d42c453b_4_k_cu_eec941d4_275274cuda3std3__442_GLOBAL__N__d42c453b_4_k_cu_eec941d4_275276ignoreE,(_ZN40_INTERNAL_d42c453b_4_k_cu_eec941d4_275274cute7productE - _ZN40_INTERNAL_d42c453b_4_k_cu_eec941d4_275274cuda3std3__442_GLOBAL__N__d42c453b_4_k_cu_eec941d4_275276ignoreE)
_ZN40_INTERNAL_d42c453b_4_k_cu_eec941d4_275274cuda3std3__442_GLOBAL__N__d42c453b_4_k_cu_eec941d4_275276ignoreE:
	.zero		1
	.type		_ZN40_INTERNAL_d42c453b_4_k_cu_eec941d4_275274cute7productE,@object
	.size		_ZN40_INTERNAL_d42c453b_4_k_cu_eec941d4_275274cute7productE,(_ZN40_INTERNAL_d42c453b_4_k_cu_eec941d4_275274cuda3std3__45__cpo3endE - _ZN40_INTERNAL_d42c453b_4_k_cu_eec941d4_275274cute7productE)
_ZN40_INTERNAL_d42c453b_4_k_cu_eec941d4_275274cute7productE:
	.zero		1
	.type		_ZN40_INTERNAL_d42c453b_4_k_cu_eec941d4_275274cuda3std3__45__cpo3endE,@object
	.size		_ZN40_INTERNAL_d42c453b_4_k_cu_eec941d4_275274cuda3std3__45__cpo3endE,(_ZN40_INTERNAL_d42c453b_4_k_cu_eec941d4_275274cuda3std3__419piecewise_constructE - _ZN40_INTERNAL_d42c453b_4_k_cu_eec941d4_275274cuda3std3__45__cpo3endE)
_ZN40_INTERNAL_d42c453b_4_k_cu_eec941d4_275274cuda3std3__45__cpo3endE:
	.zero		1
	.type		_ZN40_INTERNAL_d42c453b_4_k_cu_eec941d4_275274cuda3std3__419piecewise_constructE,@object
	.size		_ZN40_INTERNAL_d42c453b_4_k_cu_eec941d4_275274cuda3std3__419piecewise_constructE,(_ZN40_INTERNAL_d42c453b_4_k_cu_eec941d4_275274cuda3std3__45__cpo4cendE - _ZN40_INTERNAL_d42c453b_4_k_cu_eec941d4_275274cuda3std3__419piecewise_constructE)
_ZN40_INTERNAL_d42c453b_4_k_cu_eec941d4_275274cuda3std3__419piecewise_constructE:
	.zero		1
	.type		_ZN40_INTERNAL_d42c453b_4_k_cu_eec941d4_275274cuda3std3__45__cpo4cendE,@object
	.size		_ZN40_INTERNAL_d42c453b_4_k_cu_eec941d4_275274cuda3std3__45__cpo4cendE,(_ZN40_INTERNAL_d42c453b_4_k_cu_eec941d4_275274cuda3std6ranges3__45__cpo4swapE - _ZN40_INTERNAL_d42c453b_4_k_cu_eec941d4_275274cuda3std3__45__cpo4cendE)
_ZN40_INTERNAL_d42c453b_4_k_cu_eec941d4_275274cuda3std3__45__cpo4cendE:
	.zero		1
	.type		_ZN40_INTERNAL_d42c453b_4_k_cu_eec941d4_275274cuda3std6ranges3__45__cpo4swapE,@object
	.size		_ZN40_INTERNAL_d42c453b_4_k_cu_eec941d4_275274cuda3std6ranges3__45__cpo4swapE,(.L_10 - _ZN40_INTERNAL_d42c453b_4_k_cu_eec941d4_275274cuda3std6ranges3__45__cpo4swapE)
_ZN40_INTERNAL_d42c453b_4_k_cu_eec941d4_275274cuda3std6ranges3__45__cpo4swapE:
	.zero		1
.L_10:


//--------------------- .nv.constant0._ZN7cutlass13device_kernelINS_4gemm6kernel13GemmUniversalIN4cute5tupleIJiiiiEEENS1_10collective13CollectiveMmaINS1_35MainloopSm100TmaUmmaWarpSpecializedILi8ELi2ELi4ENS5_IJNS4_1CILi4EEESB_NSA_ILi1EEEEEEEENS5_IJNSA_ILi64EEENSA_ILi128EEESF_EEENS_6half_tENS5_IJlSC_lEEESI_SJ_NS4_8TiledMMAINS4_8MMA_AtomIJNS4_20SM100_MMA_F16BF16_SSISI_SI_fLi64ELi128ELNS4_4UMMA5MajorE0ELSO_0ELNSN_7ScaleInE0ELSP_0EEEEEENS4_6LayoutINS5_IJSC_SC_SC_EEENS5_IJNSA_ILi0EEESU_SU_EEEEENS5_IJNS4_10UnderscoreESX_SX_EEEEENS4_23SM90_TMA_LOAD_MULTICASTENS4_14ComposedLayoutINS4_7SwizzleILi3ELi4ELi3EEENS4_18smem_ptr_flag_bitsILi16EEENSS_INS5_IJNSA_ILi8EEESF_EEENS5_IJSF_SC_EEEEEEEvNS4_8identityES10_S1A_vS1B_EENS_8epilogue10collective18CollectiveEpilogueINS1D_23Sm100TmaWarpSpecializedILi4ELi2ELi16ELb1ELb0EEEJSH_NS5_IJNSS_ISF_SC_EENSS_INSA_ILi32EEESC_EEEEESI_SJ_SI_SJ_NS1D_6fusion15FusionCallbacksIS1H_NS1M_17LinearCombinationISI_fSI_fLNS_15FloatRoundStyleE2EEESH_S1L_JEEENS4_5SM1004TMEM4LOAD26SM100_TMEM_LOAD_16dp256b4xENS4_13SM90_TMA_LOADENS11_INS12_ILi2ELi4ELi3EEES15_NSS_INS5_IJS16_S1J_EEENS5_IJS1J_SC_EEEEEEENS4_17SM75_U32x4_LDSM_NENS4_14SM90_TMA_STOREES21_NS4_17SM90_U32x4_STSM_NENS4_39AutoVectorizingCopyWithAssumedAlignmentILi128EEEEEEvvEEEEvNT_6ParamsE --------------------------
	.section	.nv.constant0._ZN7cutlass13device_kernelINS_4gemm6kernel13GemmUniversalIN4cute5tupleIJiiiiEEENS1_10collective13CollectiveMmaINS1_35MainloopSm100TmaUmmaWarpSpecializedILi8ELi2ELi4ENS5_IJNS4_1CILi4EEESB_NSA_ILi1EEEEEEEENS5_IJNSA_ILi64EEENSA_ILi128EEESF_EEENS_6half_tENS5_IJlSC_lEEESI_SJ_NS4_8TiledMMAINS4_8MMA_AtomIJNS4_20SM100_MMA_F16BF16_SSISI_SI_fLi64ELi128ELNS4_4UMMA5MajorE0ELSO_0ELNSN_7ScaleInE0ELSP_0EEEEEENS4_6LayoutINS5_IJSC_SC_SC_EEENS5_IJNSA_ILi0EEESU_SU_EEEEENS5_IJNS4_10UnderscoreESX_SX_EEEEENS4_23SM90_TMA_LOAD_MULTICASTENS4_14ComposedLayoutINS4_7SwizzleILi3ELi4ELi3EEENS4_18smem_ptr_flag_bitsILi16EEENSS_INS5_IJNSA_ILi8EEESF_EEENS5_IJSF_SC_EEEEEEEvNS4_8identityES10_S1A_vS1B_EENS_8epilogue10collective18CollectiveEpilogueINS1D_23Sm100TmaWarpSpecializedILi4ELi2ELi16ELb1ELb0EEEJSH_NS5_IJNSS_ISF_SC_EENSS_INSA_ILi32EEESC_EEEEESI_SJ_SI_SJ_NS1D_6fusion15FusionCallbacksIS1H_NS1M_17LinearCombinationISI_fSI_fLNS_15FloatRoundStyleE2EEESH_S1L_JEEENS4_5SM1004TMEM4LOAD26SM100_TMEM_LOAD_16dp256b4xENS4_13SM90_TMA_LOADENS11_INS12_ILi2ELi4ELi3EEES15_NSS_INS5_IJS16_S1J_EEENS5_IJS1J_SC_EEEEEEENS4_17SM75_U32x4_LDSM_NENS4_14SM90_TMA_STOREES21_NS4_17SM90_U32x4_STSM_NENS4_39AutoVectorizingCopyWithAssumedAlignmentILi128EEEEEEvvEEEEvNT_6ParamsE,"a",@progbits
	.sectionflags	@""
	.align	4
.nv.constant0._ZN7cutlass13device_kernelINS_4gemm6kernel13GemmUniversalIN4cute5tupleIJiiiiEEENS1_10collective13CollectiveMmaINS1_35MainloopSm100TmaUmmaWarpSpecializedILi8ELi2ELi4ENS5_IJNS4_1CILi4EEESB_NSA_ILi1EEEEEEEENS5_IJNSA_ILi64EEENSA_ILi128EEESF_EEENS_6half_tENS5_IJlSC_lEEESI_SJ_NS4_8TiledMMAINS4_8MMA_AtomIJNS4_20SM100_MMA_F16BF16_SSISI_SI_fLi64ELi128ELNS4_4UMMA5MajorE0ELSO_0ELNSN_7ScaleInE0ELSP_0EEEEEENS4_6LayoutINS5_IJSC_SC_SC_EEENS5_IJNSA_ILi0EEESU_SU_EEEEENS5_IJNS4_10UnderscoreESX_SX_EEEEENS4_23SM90_TMA_LOAD_MULTICASTENS4_14ComposedLayoutINS4_7SwizzleILi3ELi4ELi3EEENS4_18smem_ptr_flag_bitsILi16EEENSS_INS5_IJNSA_ILi8EEESF_EEENS5_IJSF_SC_EEEEEEEvNS4_8identityES10_S1A_vS1B_EENS_8epilogue10collective18CollectiveEpilogueINS1D_23Sm100TmaWarpSpecializedILi4ELi2ELi16ELb1ELb0EEEJSH_NS5_IJNSS_ISF_SC_EENSS_INSA_ILi32EEESC_EEEEESI_SJ_SI_SJ_NS1D_6fusion15FusionCallbacksIS1H_NS1M_17LinearCombinationISI_fSI_fLNS_15FloatRoundStyleE2EEESH_S1L_JEEENS4_5SM1004TMEM4LOAD26SM100_TMEM_LOAD_16dp256b4xENS4_13SM90_TMA_LOADENS11_INS12_ILi2ELi4ELi3EEES15_NSS_INS5_IJS16_S1J_EEENS5_IJS1J_SC_EEEEEEENS4_17SM75_U32x4_LDSM_NENS4_14SM90_TMA_STOREES21_NS4_17SM90_U32x4_STSM_NENS4_39AutoVectorizingCopyWithAssumedAlignmentILi128EEEEEEvvEEEEvNT_6ParamsE:
	.zero		2944


//--------------------- SYMBOLS --------------------------

	.type		.nv.reservedSmem.offset0,@object
	.size		.nv.reservedSmem.offset0,0x4
	.type		.nv.reservedSmem.cap,@object
	.size		.nv.reservedSmem.cap,0x4
	.type		__assertfail,@function
